	.target	sm_100a

	.elftype	@"ET_EXEC"


//--------------------- .note.nv.tkinfo           --------------------------
	.section	.note.nv.tkinfo,"",@"SHT_NOTE"
	.sectionflags	@"SHF_NOTE_NV_TKINFO"
	.tkinfo
        /*0018*/ 	.word	0x00000081
        /*0030*/ 	.string	""
        /*0030*/ 	.string	"ptxas-blackwell"
        /*0030*/ 	.string	"Cuda compilation tools, release 12.9, V12.9.86"
        /*0030*/ 	.string	"Build cuda_12.9.r12.9/compiler.36037853_0"
        /*0030*/ 	.string	"-v  -suppress-debug-info  -lineinfo  -arch sm_100a "



//--------------------- .note.nv.cuver            --------------------------
	.section	.note.nv.cuver,"",@"SHT_NOTE"
	.sectionflags	@"SHF_NOTE_NV_CUVER"
        /*0018*/ 	.short	0x0001
        /*001a*/ 	.short	0x0064
        /*001c*/ 	.short	0x0001
        /*001e*/ 	.short	0x0000
        /*0020*/ 	.short	0x0001
        /*0022*/ 	.short	0x0000


//--------------------- .nv.info                  --------------------------
	.section	.nv.info,"",@"SHT_CUDA_INFO"
	.align	4


	//----- nvinfo : EIATTR_REGCOUNT
	.align		4
        /*0000*/ 	.byte	0x04, 0x2f
        /*0002*/ 	.short	(.L_4 - .L_3)
	.align		4
.L_3:
        /*0004*/ 	.word	index@(gluon_mma)
        /*0008*/ 	.word	0x000000ca


	//----- nvinfo : EIATTR_FRAME_SIZE
	.align		4
.L_4:
        /*000c*/ 	.byte	0x04, 0x11
        /*000e*/ 	.short	(.L_6 - .L_5)
	.align		4
.L_5:
        /*0010*/ 	.word	index@($__internal_2_$__cuda_sm10x_tcgen05_guardrail_trap_unallocated_columns_being_dealloced)
        /*0014*/ 	.word	0x00000000


	//----- nvinfo : EIATTR_FRAME_SIZE
	.align		4
.L_6:
        /*0018*/ 	.byte	0x04, 0x11
        /*001a*/ 	.short	(.L_8 - .L_7)
	.align		4
.L_7:
        /*001c*/ 	.word	index@($__internal_1_$__cuda_sm10x_tcgen05_guardrail_trap_phase_invalid_during_alloc)
        /*0020*/ 	.word	0x00000000


	//----- nvinfo : EIATTR_FRAME_SIZE
	.align		4
.L_8:
        /*0024*/ 	.byte	0x04, 0x11
        /*0026*/ 	.short	(.L_10 - .L_9)
	.align		4
.L_9:
        /*0028*/ 	.word	index@($__internal_0_$__cuda_sm10x_tcgen05_guardrail_trap_col_being_dealloced_not_returned_by_alloc)
        /*002c*/ 	.word	0x00000000


	//----- nvinfo : EIATTR_FRAME_SIZE
	.align		4
.L_10:
        /*0030*/ 	.byte	0x04, 0x11
        /*0032*/ 	.short	(.L_12 - .L_11)
	.align		4
.L_11:
        /*0034*/ 	.word	index@(gluon_mma)
        /*0038*/ 	.word	0x00000000


	//----- nvinfo : EIATTR_MIN_STACK_SIZE
	.align		4
.L_12:
        /*003c*/ 	.byte	0x04, 0x12
        /*003e*/ 	.short	(.L_14 - .L_13)
	.align		4
.L_13:
        /*0040*/ 	.word	index@(gluon_mma)
        /*0044*/ 	.word	0x00000000
.L_14:


//--------------------- .nv.info.gluon_mma        --------------------------
	.section	.nv.info.gluon_mma,"",@"SHT_CUDA_INFO"
	.sectionflags	@""
	.align	4


	//----- nvinfo : EIATTR_CUDA_API_VERSION
	.align		4
        /*0000*/ 	.byte	0x04, 0x37
        /*0002*/ 	.short	(.L_16 - .L_15)
.L_15:
        /*0004*/ 	.word	0x00000081


	//----- nvinfo : EIATTR_KPARAM_INFO
	.align		4
.L_16:
        /*0008*/ 	.byte	0x04, 0x17
        /*000a*/ 	.short	(.L_18 - .L_17)
.L_17:
        /*000c*/ 	.word	0x00000000
        /*0010*/ 	.short	0x0004
        /*0012*/ 	.short	0x0020
        /*0014*/ 	.byte	0x00, 0xf4, 0x21, 0x00


	//----- nvinfo : EIATTR_KPARAM_INFO
	.align		4
.L_18:
        /*0018*/ 	.byte	0x04, 0x17
        /*001a*/ 	.short	(.L_20 - .L_19)
.L_19:
        /*001c*/ 	.word	0x00000000
        /*0020*/ 	.short	0x0003
        /*0022*/ 	.short	0x0018
        /*0024*/ 	.byte	0x00, 0xf4, 0x21, 0x00


	//----- nvinfo : EIATTR_KPARAM_INFO
	.align		4
.L_20:
        /*0028*/ 	.byte	0x04, 0x17
        /*002a*/ 	.short	(.L_22 - .L_21)
.L_21:
        /*002c*/ 	.word	0x00000000
        /*0030*/ 	.short	0x0002
        /*0032*/ 	.short	0x0010
        /*0034*/ 	.byte	0x00, 0xf4, 0x21, 0x00


	//----- nvinfo : EIATTR_KPARAM_INFO
	.align		4
.L_22:
        /*0038*/ 	.byte	0x04, 0x17
        /*003a*/ 	.short	(.L_24 - .L_23)
.L_23:
        /*003c*/ 	.word	0x00000000
        /*0040*/ 	.short	0x0001
        /*0042*/ 	.short	0x0008
        /*0044*/ 	.byte	0x00, 0xf4, 0x21, 0x00


	//----- nvinfo : EIATTR_KPARAM_INFO
	.align		4
.L_24:
        /*0048*/ 	.byte	0x04, 0x17
        /*004a*/ 	.short	(.L_26 - .L_25)
.L_25:
        /*004c*/ 	.word	0x00000000
        /*0050*/ 	.short	0x0000
        /*0052*/ 	.short	0x0000
        /*0054*/ 	.byte	0x00, 0xf4, 0x21, 0x00


	//----- nvinfo : EIATTR_AT_ENTRY_FRAGMENTS
	.align		4
.L_26:
        /*0058*/ 	.byte	0x04, 0x4f
        /*005a*/ 	.short	(.L_28 - .L_27)


	//   ....[0]....
.L_27:
        /*005c*/ 	.word	0x00000004


	//----- nvinfo : EIATTR_RESERVED_SMEM_USED
	.align		4
.L_28:
        /*0060*/ 	.byte	0x01, 0x41
	.zero		2


	//----- nvinfo : EIATTR_SPARSE_MMA_MASK
	.align		4
        /*0064*/ 	.byte	0x03, 0x50
        /*0066*/ 	.short	0x0000


	//----- nvinfo : EIATTR_TCGEN05_1CTA_USED
	.align		4
        /*0068*/ 	.byte	0x01, 0x51
	.zero		2


	//----- nvinfo : EIATTR_MAXREG_COUNT
	.align		4
        /*006c*/ 	.byte	0x03, 0x1b
        /*006e*/ 	.short	0x00ff


	//----- nvinfo : EIATTR_NUM_BARRIERS
	.align		4
        /*0070*/ 	.byte	0x02, 0x4c
        /*0072*/ 	.byte	0x01
	.zero		1


	//----- nvinfo : EIATTR_INT_WARP_WIDE_INSTR_OFFSETS
	.align		4
        /*0074*/ 	.byte	0x04, 0x31
        /*0076*/ 	.short	(.L_30 - .L_29)


	//   ....[0]....
.L_29:
        /*0078*/ 	.word	0x00001530


	//   ....[1]....
        /*007c*/ 	.word	0x00001550


	//   ....[2]....
        /*0080*/ 	.word	0x00001bc0


	//   ....[3]....
        /*0084*/ 	.word	0x00001bd0


	//   ....[4]....
        /*0088*/ 	.word	0x00003740


	//   ....[5]....
        /*008c*/ 	.word	0x00003790


	//----- nvinfo : EIATTR_COOP_GROUP_MASK_REGIDS
	.align		4
.L_30:
        /*0090*/ 	.byte	0x04, 0x29
        /*0092*/ 	.short	(.L_32 - .L_31)


	//   ....[0]....
.L_31:
        /*0094*/ 	.word	0xffffffff


	//   ....[1]....
        /*0098*/ 	.word	0xffffffff


	//   ....[2]....
        /*009c*/ 	.word	0xffffffff


	//   ....[3]....
        /*00a0*/ 	.word	0xffffffff


	//----- nvinfo : EIATTR_COOP_GROUP_INSTR_OFFSETS
	.align		4
.L_32:
        /*00a4*/ 	.byte	0x04, 0x28
        /*00a6*/ 	.short	(.L_34 - .L_33)


	//   ....[0]....
.L_33:
        /*00a8*/ 	.word	0x00000050


	//   ....[1]....
        /*00ac*/ 	.word	0x00000310


	//   ....[2]....
        /*00b0*/ 	.word	0x000035d0


	//   ....[3]....
        /*00b4*/ 	.word	0x00003840


	//----- nvinfo : EIATTR_VRC_CTA_INIT_COUNT
	.align		4
.L_34:
        /*00b8*/ 	.byte	0x02, 0x4a
        /*00ba*/ 	.byte	0x80
	.zero		1


	//----- nvinfo : EIATTR_MBARRIER_INSTR_OFFSETS
	.align		4
        /*00bc*/ 	.byte	0x04, 0x39
        /*00be*/ 	.short	(.L_36 - .L_35)


	//   ....[0]....
.L_35:
        /*00c0*/ 	.word	0x000019c0
        /*00c4*/ 	.word	0x000000ff
        /*00c8*/ 	.word	0x00004000
        /*00cc*/ 	.short	0x0100
        /*00ce*/ 	.byte	0x0e
	.zero		1


	//   ....[1]....
        /*00d0*/ 	.word	0x00001c40
        /*00d4*/ 	.word	0x000000ff
        /*00d8*/ 	.word	0x00004000
        /*00dc*/ 	.short	0x010a
        /*00de*/ 	.byte	0x0e
	.zero		1


	//   ....[2]....
        /*00e0*/ 	.word	0x00001d80
        /*00e4*/ 	.word	0x000000ff
        /*00e8*/ 	.word	0x00004000
        /*00ec*/ 	.short	0x0108
        /*00ee*/ 	.byte	0x0e
	.zero		1


	//   ....[3]....
        /*00f0*/ 	.word	0x00003860
        /*00f4*/ 	.word	0x000000ff
        /*00f8*/ 	.word	0x00004000
        /*00fc*/ 	.short	0x010a
        /*00fe*/ 	.byte	0x0e
	.zero		1


	//----- nvinfo : EIATTR_NUM_MBARRIERS
	.align		4
.L_36:
        /*0100*/ 	.byte	0x03, 0x38
        /*0102*/ 	.short	0x0001


	//----- nvinfo : EIATTR_EXIT_INSTR_OFFSETS
	.align		4
        /*0104*/ 	.byte	0x04, 0x1c
        /*0106*/ 	.short	(.L_38 - .L_37)


	//   ....[0]....
.L_37:
        /*0108*/ 	.word	0x00003850


	//----- nvinfo : EIATTR_REQNTID
	.align		4
.L_38:
        /*010c*/ 	.byte	0x04, 0x10
        /*010e*/ 	.short	(.L_40 - .L_39)
.L_39:
        /*0110*/ 	.word	0x00000080
        /*0114*/ 	.word	0x00000001
        /*0118*/ 	.word	0x00000001


	//----- nvinfo : EIATTR_CRS_STACK_SIZE
	.align		4
.L_40:
        /*011c*/ 	.byte	0x04, 0x1e
        /*011e*/ 	.short	(.L_42 - .L_41)
.L_41:
        /*0120*/ 	.word	0x00000000


	//----- nvinfo : EIATTR_CBANK_PARAM_SIZE
	.align		4
.L_42:
        /*0124*/ 	.byte	0x03, 0x19
        /*0126*/ 	.short	0x0028


	//----- nvinfo : EIATTR_PARAM_CBANK
	.align		4
        /*0128*/ 	.byte	0x04, 0x0a
        /*012a*/ 	.short	(.L_44 - .L_43)
	.align		4
.L_43:
        /*012c*/ 	.word	index@(.nv.constant0.gluon_mma)
        /*0130*/ 	.short	0x0380
        /*0132*/ 	.short	0x0028


	//----- nvinfo : EIATTR_SW_WAR
	.align		4
.L_44:
        /*0134*/ 	.byte	0x04, 0x36
        /*0136*/ 	.short	(.L_46 - .L_45)
.L_45:
        /*0138*/ 	.word	0x00000008
.L_46:


//--------------------- .nv.compat                --------------------------
	.section	.nv.compat,"",@"SHT_CUDA_COMPAT_INFO"
	.align	4
        /*0000*/ 	.byte	0x02, 0x02, 0x02, 0x00, 0x02, 0x05, 0x05, 0x00, 0x02, 0x03, 0x00, 0x00, 0x02, 0x06, 0x01, 0x00


//--------------------- .nv.callgraph             --------------------------
	.section	.nv.callgraph,"",@"SHT_CUDA_CALLGRAPH"
	.align	4
	.sectionentsize	8
	.align		4
        /*0000*/ 	.word	0x00000000
	.align		4
        /*0004*/ 	.word	0xffffffff
	.align		4
        /*0008*/ 	.word	0x00000000
	.align		4
        /*000c*/ 	.word	0xfffffffe
	.align		4
        /*0010*/ 	.word	0x00000000
	.align		4
        /*0014*/ 	.word	0xfffffffd
	.align		4
        /*0018*/ 	.word	0x00000000
	.align		4
        /*001c*/ 	.word	0xfffffffc


//--------------------- .text.gluon_mma           --------------------------
	.section	.text.gluon_mma,"ax",@progbits
	.align	128
        .global         gluon_mma
        .type           gluon_mma,@function
        .size           gluon_mma,(.L_x_15 - gluon_mma)
        .other          gluon_mma,@"STO_CUDA_ENTRY STV_DEFAULT"
gluon_mma:
.text.gluon_mma:
[----:B------:R-:W0:Y:S01]  /*0000*/  LDC R1, c[0x0][0x37c] ;  /* 0x0000df00ff017b82 */ /* 0x000e220000000800 */
[----:B------:R-:W1:Y:S02]  /*0010*/  S2R R0, SR_TID.X ;  /* 0x0000000000007919 */ /* 0x000e640000002100 */
[----:B-1----:R-:W-:-:S13]  /*0020*/  ISETP.GE.U32.AND P1, PT, R0, 0x20, PT ;  /* 0x000000200000780c */ /* 0x002fda0003f26070 */
[----:B------:R-:W-:Y:S05]  /*0030*/  @P1 BRA `(.L_x_0) ;  /* 0x0000000000b81947 */ /* 0x000fea0003800000 */
[----:B------:R-:W1:Y:S01]  /*0040*/  S2UR UR6, SR_CgaCtaId ;  /* 0x00000000000679c3 */ /* 0x000e620000008800 */
[----:B------:R-:W-:Y:S01]  /*0050*/  NOP ;  /* 0x0000000000007918 */ /* 0x000fe20000000000 */
[----:B------:R-:W-:Y:S02]  /*0060*/  UMOV UR4, 0x40 ;  /* 0x0000004000047882 */ /* 0x000fe40000000000 */
[----:B-1----:R-:W-:-:S09]  /*0070*/  ULEA UR4, UR6, UR4, 0x18 ;  /* 0x0000000406047291 */ /* 0x002fd2000f8ec0ff */
[----:B------:R-:W1:Y:S01]  /*0080*/  LDS.U8 R2, [UR4] ;  /* 0x00000004ff027984 */ /* 0x000e620008000000 */
[----:B------:R-:W-:Y:S02]  /*0090*/  UMOV UR4, 0x400 ;  /* 0x0000040000047882 */ /* 0x000fe40000000000 */
[----:B------:R-:W-:Y:S01]  /*00a0*/  ULEA UR4, UR6, UR4, 0x18 ;  /* 0x0000000406047291 */ /* 0x000fe2000f8ec0ff */
[----:B-1----:R-:W-:-:S13]  /*00b0*/  ISETP.NE.AND P0, PT, R2, RZ, PT ;  /* 0x000000ff0200720c */ /* 0x002fda0003f05270 */
[----:B------:R-:W-:Y:S05]  /*00c0*/  @P0 BRA `(.L_x_1) ;  /* 0x00000000007c0947 */ /* 0x000fea0003800000 */
[----:B------:R-:W-:-:S13]  /*00d0*/  ELECT P0, URZ, PT ;  /* 0x0000000000ff782f */ /* 0x000fda0003800000 */
[----:B------:R-:W-:Y:S05]  /*00e0*/  @!P0 BRA `(.L_x_2) ;  /* 0x0000000000848947 */ /* 0x000fea0003800000 */
[----:B------:R-:W-:Y:S01]  /*00f0*/  UMOV UR5, 0x4 ;  /* 0x0000000400057882 */ /* 0x000fe20000000000 */
[----:B------:R-:W-:Y:S02]  /*0100*/  IMAD.MOV.U32 R5, RZ, RZ, 0x1 ;  /* 0x00000001ff057424 */ /* 0x000fe400078e00ff */
[----:B------:R-:W-:Y:S02]  /*0110*/  IMAD.MOV.U32 R3, RZ, RZ, 0xf ;  /* 0x0000000fff037424 */ /* 0x000fe400078e00ff */
[----:B------:R-:W-:Y:S04]  /*0120*/  DEPBAR.LE SB1, 0x36 ;  /* 0x00009d800000791a */ /* 0x000fe80000000000 */
[----:B------:R-:W1:Y:S02]  /*0130*/  UTCATOMSWS.FIND_AND_SET.ALIGN UP0, UR5, UR5 ;  /* 0x00000005000575e3 */ /* 0x000e640008000800 */
[----:B-1----:R-:W-:-:S04]  /*0140*/  PLOP3.LUT P0, PT, PT, PT, UP0, 0x80, 0x8 ;  /* 0x000000000008781c */ /* 0x002fc80003f0f008 */
[----:B------:R-:W-:-:S04]  /*0150*/  SEL R2, RZ, 0xffffffff, !P0 ;  /* 0xffffffffff027807 */ /* 0x000fc80004000000 */
[----:B------:R-:W-:Y:S01]  /*0160*/  ISETP.NE.AND P0, PT, R2, RZ, PT ;  /* 0x000000ff0200720c */ /* 0x000fe20003f05270 */
[----:B------:R-:W-:-:S12]  /*0170*/  IMAD.U32 R2, RZ, RZ, UR5 ;  /* 0x00000005ff027e24 */ /* 0x000fd8000f8e00ff */
[----:B------:R-:W-:Y:S05]  /*0180*/  @P0 BRA `(.L_x_3) ;  /* 0x0000000000240947 */ /* 0x000fea0003800000 */
.L_x_4:
[----:B------:R-:W-:Y:S05]  /*0190*/  NANOSLEEP 0x64 ;  /* 0x000000640000795d */ /* 0x000fea0003800000 */
[----:B------:R-:W-:-:S05]  /*01a0*/  UMOV UR5, 0x4 ;  /* 0x0000000400057882 */ /* 0x000fca0000000000 */
[----:B------:R-:W-:Y:S04]  /*01b0*/  DEPBAR.LE SB1, 0x36 ;  /* 0x00009d800000791a */ /* 0x000fe80000000000 */
[----:B------:R-:W1:Y:S02]  /*01c0*/  UTCATOMSWS.FIND_AND_SET.ALIGN UP0, UR5, UR5 ;  /* 0x00000005000575e3 */ /* 0x000e640008000800 */
[----:B-1----:R-:W-:-:S04]  /*01d0*/  PLOP3.LUT P0, PT, PT, PT, UP0, 0x80, 0x8 ;  /* 0x000000000008781c */ /* 0x002fc80003f0f008 */
[----:B------:R-:W-:-:S04]  /*01e0*/  SEL R2, RZ, 0xffffffff, !P0 ;  /* 0xffffffffff027807 */ /* 0x000fc80004000000 */
[----:B------:R-:W-:Y:S01]  /*01f0*/  ISETP.NE.AND P0, PT, R2, RZ, PT ;  /* 0x000000ff0200720c */ /* 0x000fe20003f05270 */
[----:B------:R-:W-:-:S12]  /*0200*/  IMAD.U32 R2, RZ, RZ, UR5 ;  /* 0x00000005ff027e24 */ /* 0x000fd8000f8e00ff */
[----:B------:R-:W-:Y:S05]  /*0210*/  @!P0 BRA `(.L_x_4) ;  /* 0xfffffffc00dc8947 */ /* 0x000fea000383ffff */
.L_x_3:
[C---:B------:R-:W-:Y:S01]  /*0220*/  VIADD R4, R2.reuse, 0x10 ;  /* 0x0000001002047836 */ /* 0x040fe20000000000 */
[----:B------:R-:W-:Y:S01]  /*0230*/  UMOV UR5, 0x50 ;  /* 0x0000005000057882 */ /* 0x000fe20000000000 */
[----:B------:R-:W-:Y:S01]  /*0240*/  SHF.L.U32 R3, R3, R2, RZ ;  /* 0x0000000203037219 */ /* 0x000fe200000006ff */
[----:B------:R-:W-:Y:S01]  /*0250*/  ULEA UR5, UR6, UR5, 0x18 ;  /* 0x0000000506057291 */ /* 0x000fe2000f8ec0ff */
[----:B------:R-:W-:Y:S01]  /*0260*/  IMAD.SHL.U32 R2, R2, 0x20, RZ ;  /* 0x0000002002027824 */ /* 0x000fe200078e00ff */
[----:B------:R-:W-:-:S04]  /*0270*/  SHF.L.U32 R4, R5, R4, RZ ;  /* 0x0000000405047219 */ /* 0x000fc800000006ff */
[----:B------:R-:W-:-:S05]  /*0280*/  LOP3.LUT R3, R4, R3, RZ, 0xfc, !PT ;  /* 0x0000000304037212 */ /* 0x000fca00078efcff */
[----:B------:R1:W-:Y:S04]  /*0290*/  ATOMS.OR RZ, [UR5], R3 ;  /* 0x00000003ffff798c */ /* 0x0003e8000b000005 */
[----:B------:R1:W-:Y:S01]  /*02a0*/  STS [UR4], R2 ;  /* 0x00000002ff007988 */ /* 0x0003e20008000804 */
[----:B------:R-:W-:Y:S05]  /*02b0*/  BRA `(.L_x_2) ;  /* 0x0000000000107947 */ /* 0x000fea0003800000 */
.L_x_1:
[----:B------:R-:W-:-:S05]  /*02c0*/  IMAD.MOV.U32 R2, RZ, RZ, -0x1 ;  /* 0xffffffffff027424 */ /* 0x000fca00078e00ff */
[----:B------:R1:W-:Y:S02]  /*02d0*/  STS [UR4], R2 ;  /* 0x00000002ff007988 */ /* 0x0003e40008000804 */
[----:B-1----:R-:W-:-:S07]  /*02e0*/  MOV R2, 0x300 ;  /* 0x0000030000027802 */ /* 0x002fce0000000f00 */
[----:B0-----:R-:W-:Y:S05]  /*02f0*/  CALL.REL.NOINC `($__internal_1_$__cuda_sm10x_tcgen05_guardrail_trap_phase_invalid_during_alloc) ;  /* 0x0000003400707944 */ /* 0x001fea0003c00000 */
.L_x_2:
[----:B------:R-:W-:Y:S05]  /*0300*/  WARPSYNC.ALL ;  /* 0x0000000000007948 */ /* 0x000fea0003800000 */
[----:B------:R-:W-:Y:S01]  /*0310*/  NOP ;  /* 0x0000000000007918 */ /* 0x000fe20000000000 */
.L_x_0:
[----:B------:R-:W2:Y:S01]  /*0320*/  LDC.64 R94, c[0x0][0x380] ;  /* 0x0000e000ff5e7b82 */ /* 0x000ea20000000a00 */
[----:B------:R-:W-:Y:S01]  /*0330*/  SHF.R.U32.HI R133, RZ, 0x5, R0 ;  /* 0x00000005ff857819 */ /* 0x000fe20000011600 */
[----:B------:R-:W-:Y:S01]  /*0340*/  UMOV UR4, 0x400 ;  /* 0x0000040000047882 */ /* 0x000fe20000000000 */
[----:B------:R-:W3:Y:S01]  /*0350*/  LDCU.64 UR16, c[0x0][0x358] ;  /* 0x00006b00ff1077ac */ /* 0x000ee20008000a00 */
[C---:B------:R-:W-:Y:S02]  /*0360*/  LOP3.LUT R165, R0.reuse, 0x60, RZ, 0xc0, !PT ;  /* 0x0000006000a57812 */ /* 0x040fe400078ec0ff */
[----:B------:R-:W-:Y:S02]  /*0370*/  SGXT.U32 R133, R133, 0x2 ;  /* 0x000000028585781a */ /* 0x000fe40000000000 */
[----:B------:R-:W4:Y:S01]  /*0380*/  S2UR UR8, SR_CgaCtaId ;  /* 0x00000000000879c3 */ /* 0x000f220000008800 */
[----:B------:R-:W-:Y:S02]  /*0390*/  LOP3.LUT R159, R0, 0x1f, RZ, 0xc0, !PT ;  /* 0x0000001f009f7812 */ /* 0x000fe400078ec0ff */
[----:B------:R-:W-:-:S02]  /*03a0*/  LOP3.LUT R79, R133, 0x8, RZ, 0xfc, !PT ;  /* 0x00000008854f7812 */ /* 0x000fc400078efcff */
[C---:B------:R-:W-:Y:S02]  /*03b0*/  LOP3.LUT R27, R133.reuse, 0x10, RZ, 0xfc, !PT ;  /* 0x00000010851b7812 */ /* 0x040fe400078efcff */
[----:B------:R-:W-:Y:S01]  /*03c0*/  LOP3.LUT R199, R133, 0x20, RZ, 0xfc, !PT ;  /* 0x0000002085c77812 */ /* 0x000fe200078efcff */
[----:B------:R-:W-:Y:S01]  /*03d0*/  IMAD.SHL.U32 R4, R79, 0x20, RZ ;  /* 0x000000204f047824 */ /* 0x000fe200078e00ff */
        /* <DEDUP_REMOVED lines=8> */
[-C--:B--2---:R-:W-:Y:S01]  /*0460*/  LEA R32, P4, R79, R94.reuse, 0x6 ;  /* 0x0000005e4f207211 */ /* 0x084fe200078830ff */
[----:B------:R-:W-:Y:S01]  /*0470*/  IMAD.SHL.U32 R52, R187, 0x20, RZ ;  /* 0x00000020bb347824 */ /* 0x000fe200078e00ff */
[----:B------:R-:W-:Y:S01]  /*0480*/  LEA R34, P5, R27, R94, 0x6 ;  /* 0x0000005e1b227211 */ /* 0x000fe200078a30ff */
[----:B------:R-:W-:Y:S01]  /*0490*/  IMAD.SHL.U32 R56, R163, 0x20, RZ ;  /* 0x00000020a3387824 */ /* 0x000fe200078e00ff */
[----:B------:R-:W-:-:S02]  /*04a0*/  LOP3.LUT R135, R133, 0x50, RZ, 0xfc, !PT ;  /* 0x0000005085877812 */ /* 0x000fc400078efcff */
[C---:B------:R-:W-:Y:S01]  /*04b0*/  LOP3.LUT R151, R133.reuse, 0x58, RZ, 0xfc, !PT ;  /* 0x0000005885977812 */ /* 0x040fe200078efcff */
[----:B----4-:R-:W-:Y:S01]  /*04c0*/  ULEA UR14, UR8, UR4, 0x18 ;  /* 0x00000004080e7291 */ /* 0x010fe2000f8ec0ff */
[----:B------:R-:W-:Y:S01]  /*04d0*/  LOP3.LUT R161, R133, 0x60, RZ, 0xfc, !PT ;  /* 0x0000006085a17812 */ /* 0x000fe200078efcff */
[----:B------:R-:W-:Y:S01]  /*04e0*/  IMAD.SHL.U32 R58, R135, 0x20, RZ ;  /* 0x00000020873a7824 */ /* 0x000fe200078e00ff */
[-C--:B------:R-:W-:Y:S01]  /*04f0*/  LEA.HI.X R33, R4, R95.reuse, RZ, 0x1, P4 ;  /* 0x0000005f04217211 */ /* 0x080fe200020f0cff */
[----:B------:R-:W-:Y:S01]  /*0500*/  IMAD.SHL.U32 R60, R151, 0x20, RZ ;  /* 0x00000020973c7824 */ /* 0x000fe200078e00ff */
[----:B------:R-:W-:Y:S01]  /*0510*/  LEA.HI.X R35, R8, R95, RZ, 0x1, P5 ;  /* 0x0000005f08237211 */ /* 0x000fe200028f0cff */
[----:B------:R-:W-:Y:S01]  /*0520*/  IMAD.SHL.U32 R62, R161, 0x20, RZ ;  /* 0x00000020a13e7824 */ /* 0x000fe200078e00ff */
[-C--:B------:R-:W-:Y:S01]  /*0530*/  LEA R30, P2, R199, R94.reuse, 0x6 ;  /* 0x0000005ec71e7211 */ /* 0x080fe200078430ff */
[----:B------:R-:W-:Y:S01]  /*0540*/  IMAD.WIDE.U32 R32, R159, 0x2, R32 ;  /* 0x000000029f207825 */ /* 0x000fe200078e0020 */
[----:B------:R-:W-:-:S02]  /*0550*/  LEA R38, P3, R195, R94, 0x6 ;  /* 0x0000005ec3267211 */ /* 0x000fc400078630ff */
[-C--:B------:R-:W-:Y:S01]  /*0560*/  LEA R40, P4, R191, R94.reuse, 0x6 ;  /* 0x0000005ebf287211 */ /* 0x080fe200078830ff */
[----:B------:R-:W-:Y:S01]  /*0570*/  IMAD.WIDE.U32 R34, R159, 0x2, R34 ;  /* 0x000000029f227825 */ /* 0x000fe200078e0022 */
[-C--:B------:R-:W-:Y:S02]  /*0580*/  LEA R42, P5, R187, R94.reuse, 0x6 ;  /* 0x0000005ebb2a7211 */ /* 0x080fe400078a30ff */
[C---:B------:R-:W-:Y:S02]  /*0590*/  LOP3.LUT R157, R133.reuse, 0x70, RZ, 0xfc, !PT ;  /* 0x00000070859d7812 */ /* 0x040fe400078efcff */
[C---:B------:R-:W-:Y:S02]  /*05a0*/  LOP3.LUT R139, R133.reuse, 0x78, RZ, 0xfc, !PT ;  /* 0x00000078858b7812 */ /* 0x040fe400078efcff */
[----:B------:R-:W-:Y:S01]  /*05b0*/  LOP3.LUT R81, R133, 0xc, RZ, 0xfc, !PT ;  /* 0x0000000c85517812 */ /* 0x000fe200078efcff */
[----:B------:R-:W-:Y:S01]  /*05c0*/  IMAD.SHL.U32 R66, R157, 0x20, RZ ;  /* 0x000000209d427824 */ /* 0x000fe200078e00ff */
[-C--:B------:R-:W-:Y:S01]  /*05d0*/  LEA.HI.X R31, R16, R95.reuse, RZ, 0x1, P2 ;  /* 0x0000005f101f7211 */ /* 0x080fe200010f0cff */
[----:B------:R-:W-:Y:S01]  /*05e0*/  IMAD.SHL.U32 R68, R139, 0x20, RZ ;  /* 0x000000208b447824 */ /* 0x000fe200078e00ff */
[-C--:B------:R-:W-:Y:S01]  /*05f0*/  LEA.HI.X R39, R20, R95.reuse, RZ, 0x1, P3 ;  /* 0x0000005f14277211 */ /* 0x080fe200018f0cff */
[----:B------:R-:W-:Y:S01]  /*0600*/  IMAD.SHL.U32 R6, R81, 0x20, RZ ;  /* 0x0000002051067824 */ /* 0x000fe200078e00ff */
[-C--:B------:R-:W-:Y:S01]  /*0610*/  LEA.HI.X R41, R24, R95.reuse, RZ, 0x1, P4 ;  /* 0x0000005f18297211 */ /* 0x080fe200020f0cff */
[----:B------:R-:W-:Y:S01]  /*0620*/  BAR.SYNC.DEFER_BLOCKING 0x0 ;  /* 0x0000000000007b1d */ /* 0x000fe20000010000 */
[----:B------:R-:W-:Y:S01]  /*0630*/  LEA.HI.X R43, R52, R95, RZ, 0x1, P5 ;  /* 0x0000005f342b7211 */ /* 0x000fe200028f0cff */
[----:B------:R-:W-:Y:S01]  /*0640*/  IMAD.WIDE.U32 R30, R159, 0x2, R30 ;  /* 0x000000029f1e7825 */ /* 0x000fe200078e001e */
[----:B------:R-:W-:-:S02]  /*0650*/  LEA R46, P2, R163, R94, 0x6 ;  /* 0x0000005ea32e7211 */ /* 0x000fc400078430ff */
[-C--:B------:R-:W-:Y:S02]  /*0660*/  LEA R48, P3, R135, R94.reuse, 0x6 ;  /* 0x0000005e87307211 */ /* 0x080fe400078630ff */
[-C--:B------:R-:W-:Y:S02]  /*0670*/  LEA R50, P4, R151, R94.reuse, 0x6 ;  /* 0x0000005e97327211 */ /* 0x080fe400078830ff */
[----:B------:R-:W-:Y:S02]  /*0680*/  LEA R52, P5, R161, R94, 0x6 ;  /* 0x0000005ea1347211 */ /* 0x000fe400078a30ff */
[C---:B------:R-:W-:Y:S02]  /*0690*/  LOP3.LUT R197, R133.reuse, 0x24, RZ, 0xfc, !PT ;  /* 0x0000002485c57812 */ /* 0x040fe400078efcff */
[----:B------:R-:W-:Y:S02]  /*06a0*/  LOP3.LUT R189, R133, 0x34, RZ, 0xfc, !PT ;  /* 0x0000003485bd7812 */ /* 0x000fe400078efcff */
[-C--:B------:R-:W-:Y:S01]  /*06b0*/  LEA.HI.X R47, R56, R95.reuse, RZ, 0x1, P2 ;  /* 0x0000005f382f7211 */ /* 0x080fe200010f0cff */
[----:B------:R-:W-:Y:S01]  /*06c0*/  IMAD.SHL.U32 R18, R197, 0x20, RZ ;  /* 0x00000020c5127824 */ /* 0x000fe200078e00ff */
[-C--:B------:R-:W-:Y:S01]  /*06d0*/  LEA.HI.X R49, R58, R95.reuse, RZ, 0x1, P3 ;  /* 0x0000005f3a317211 */ /* 0x080fe200018f0cff */
[----:B------:R-:W-:Y:S01]  /*06e0*/  IMAD.SHL.U32 R26, R189, 0x20, RZ ;  /* 0x00000020bd1a7824 */ /* 0x000fe200078e00ff */
[----:B------:R-:W-:-:S02]  /*06f0*/  LEA.HI.X R51, R60, R95, RZ, 0x1, P4 ;  /* 0x0000005f3c337211 */ /* 0x000fc400020f0cff */
[-C--:B------:R-:W-:Y:S02]  /*0700*/  LEA.HI.X R53, R62, R95.reuse, RZ, 0x1, P5 ;  /* 0x0000005f3e357211 */ /* 0x080fe400028f0cff */
[-C--:B------:R-:W-:Y:S02]  /*0710*/  LEA R56, P2, R157, R94.reuse, 0x6 ;  /* 0x0000005e9d387211 */ /* 0x080fe400078430ff */
[-C--:B------:R-:W-:Y:S02]  /*0720*/  LEA R74, P3, R139, R94.reuse, 0x6 ;  /* 0x0000005e8b4a7211 */ /* 0x080fe400078630ff */
[----:B------:R-:W-:Y:S02]  /*0730*/  LEA R60, P5, R81, R94, 0x6 ;  /* 0x0000005e513c7211 */ /* 0x000fe400078a30ff */
[----:B------:R-:W-:Y:S02]  /*0740*/  LOP3.LUT R149, R133, 0x5c, RZ, 0xfc, !PT ;  /* 0x0000005c85957812 */ /* 0x000fe400078efcff */
[----:B------:R-:W-:-:S02]  /*0750*/  LEA.HI.X R57, R66, R95, RZ, 0x1, P2 ;  /* 0x0000005f42397211 */ /* 0x000fc400010f0cff */
[-C--:B------:R-:W-:Y:S01]  /*0760*/  LEA.HI.X R75, R68, R95.reuse, RZ, 0x1, P3 ;  /* 0x0000005f444b7211 */ /* 0x080fe200018f0cff */
[----:B------:R-:W-:Y:S01]  /*0770*/  IMAD.SHL.U32 R84, R149, 0x20, RZ ;  /* 0x0000002095547824 */ /* 0x000fe200078e00ff */
[-C--:B------:R-:W-:Y:S02]  /*0780*/  LEA.HI.X R61, R6, R95.reuse, RZ, 0x1, P5 ;  /* 0x0000005f063d7211 */ /* 0x080fe400028f0cff */
[-C--:B------:R-:W-:Y:S02]  /*0790*/  LEA R66, P3, R197, R94.reuse, 0x6 ;  /* 0x0000005ec5427211 */ /* 0x080fe400078630ff */
[----:B------:R-:W-:Y:S02]  /*07a0*/  LEA R70, P5, R189, R94, 0x6 ;  /* 0x0000005ebd467211 */ /* 0x000fe400078a30ff */
[-C--:B------:R-:W-:Y:S02]  /*07b0*/  LEA.HI.X R67, R18, R95.reuse, RZ, 0x1, P3 ;  /* 0x0000005f12437211 */ /* 0x080fe400018f0cff */
[----:B------:R-:W-:-:S02]  /*07c0*/  LEA.HI.X R71, R26, R95, RZ, 0x1, P5 ;  /* 0x0000005f1a477211 */ /* 0x000fc400028f0cff */
[-C--:B------:R-:W-:Y:S02]  /*07d0*/  LEA R18, P5, R149, R94.reuse, 0x6 ;  /* 0x0000005e95127211 */ /* 0x080fe400078a30ff */
[C---:B------:R-:W-:Y:S02]  /*07e0*/  LOP3.LUT R23, R133.reuse, 0x18, RZ, 0xfc, !PT ;  /* 0x0000001885177812 */ /* 0x040fe400078efcff */
[-C--:B------:R-:W-:Y:S02]  /*07f0*/  LEA.HI.X R19, R84, R95.reuse, RZ, 0x1, P5 ;  /* 0x0000005f54137211 */ /* 0x080fe400028f0cff */
[----:B------:R-:W2:Y:S01]  /*0800*/  LDS R84, [UR14] ;  /* 0x0000000eff547984 */ /* 0x000ea20008000800 */
[----:B------:R-:W-:Y:S01]  /*0810*/  LOP3.LUT R141, R133, 0x40, RZ, 0xfc, !PT ;  /* 0x00000040858d7812 */ /* 0x000fe200078efcff */
[C---:B------:R-:W-:Y:S01]  /*0820*/  IMAD.SHL.U32 R12, R23.reuse, 0x20, RZ ;  /* 0x00000020170c7824 */ /* 0x040fe200078e00ff */
[----:B------:R-:W-:Y:S01]  /*0830*/  LEA R36, P6, R23, R94, 0x6 ;  /* 0x0000005e17247211 */ /* 0x000fe200078c30ff */
[----:B------:R-:W-:Y:S01]  /*0840*/  BAR.SYNC.DEFER_BLOCKING 0x0 ;  /* 0x0000000000007b1d */ /* 0x000fe20000010000 */
[----:B------:R-:W-:Y:S01]  /*0850*/  LOP3.LUT R143, R133, 0x68, RZ, 0xfc, !PT ;  /* 0x00000068858f7812 */ /* 0x000fe200078efcff */
[----:B------:R-:W-:Y:S01]  /*0860*/  IMAD.SHL.U32 R54, R141, 0x20, RZ ;  /* 0x000000208d367824 */ /* 0x000fe200078e00ff */
[----:B------:R-:W-:-:S02]  /*0870*/  LEA.HI.X R37, R12, R95, RZ, 0x1, P6 ;  /* 0x0000005f0c257211 */ /* 0x000fc400030f0cff */
[-C--:B------:R-:W-:Y:S01]  /*0880*/  LEA R44, P6, R141, R94.reuse, 0x6 ;  /* 0x0000005e8d2c7211 */ /* 0x080fe200078c30ff */
[----:B------:R-:W-:Y:S01]  /*0890*/  IMAD.SHL.U32 R64, R143, 0x20, RZ ;  /* 0x000000208f407824 */ /* 0x000fe200078e00ff */
[-C--:B------:R-:W-:Y:S01]  /*08a0*/  LEA R28, P0, R165, R94.reuse, 0x1 ;  /* 0x0000005ea51c7211 */ /* 0x080fe200078008ff */
[----:B------:R-:W-:Y:S01]  /*08b0*/  IMAD.WIDE.U32 R36, R159, 0x2, R36 ;  /* 0x000000029f247825 */ /* 0x000fe200078e0024 */
[C---:B------:R-:W-:Y:S02]  /*08c0*/  LOP3.LUT R77, R133.reuse, 0x4, RZ, 0xfc, !PT ;  /* 0x00000004854d7812 */ /* 0x040fe400078efcff */
[----:B------:R-:W-:Y:S02]  /*08d0*/  LOP3.LUT R25, R133, 0x14, RZ, 0xfc, !PT ;  /* 0x0000001485197812 */ /* 0x000fe400078efcff */
[-C--:B------:R-:W-:Y:S01]  /*08e0*/  LEA.HI.X R45, R54, R95.reuse, RZ, 0x1, P6 ;  /* 0x0000005f362d7211 */ /* 0x080fe200030f0cff */
[----:B-1----:R-:W-:Y:S01]  /*08f0*/  IMAD.SHL.U32 R2, R77, 0x20, RZ ;  /* 0x000000204d027824 */ /* 0x002fe200078e00ff */
[----:B------:R-:W-:Y:S01]  /*0900*/  LEA R54, P6, R143, R94, 0x6 ;  /* 0x0000005e8f367211 */ /* 0x000fe200078c30ff */
[----:B------:R-:W-:Y:S01]  /*0910*/  IMAD.SHL.U32 R10, R25, 0x20, RZ ;  /* 0x00000020190a7824 */ /* 0x000fe200078e00ff */
[----:B------:R-:W-:-:S02]  /*0920*/  LEA.HI.X R29, R165, R95, RZ, 0x1, P0 ;  /* 0x0000005fa51d7211 */ /* 0x000fc400000f0cff */
[-C--:B------:R-:W-:Y:S02]  /*0930*/  LEA R58, P4, R77, R94.reuse, 0x6 ;  /* 0x0000005e4d3a7211 */ /* 0x080fe400078830ff */
[-C--:B------:R-:W-:Y:S01]  /*0940*/  LEA.HI.X R55, R64, R95.reuse, RZ, 0x1, P6 ;  /* 0x0000005f40377211 */ /* 0x080fe200030f0cff */
[----:B------:R-:W-:Y:S01]  /*0950*/  IMAD.WIDE.U32 R28, R159, 0x2, R28 ;  /* 0x000000029f1c7825 */ /* 0x000fe200078e001c */
[----:B------:R-:W-:Y:S01]  /*0960*/  LEA R62, P6, R25, R94, 0x6 ;  /* 0x0000005e193e7211 */ /* 0x000fe200078c30ff */
[----:B---3--:R-:W5:Y:S01]  /*0970*/  LDG.E.U16 R30, desc[UR16][R30.64] ;  /* 0x000000101e1e7981 */ /* 0x008f62000c1e1500 */
[-C--:B------:R-:W-:Y:S02]  /*0980*/  LEA.HI.X R59, R2, R95.reuse, RZ, 0x1, P4 ;  /* 0x0000005f023b7211 */ /* 0x080fe400020f0cff */
[----:B------:R-:W-:Y:S02]  /*0990*/  LEA.HI.X R63, R10, R95, RZ, 0x1, P6 ;  /* 0x0000005f0a3f7211 */ /* 0x000fe400030f0cff */
[C---:B------:R-:W-:Y:S01]  /*09a0*/  LOP3.LUT R11, R133.reuse, 0x1c, RZ, 0xfc, !PT ;  /* 0x0000001c850b7812 */ /* 0x040fe200078efcff */
[----:B------:R1:W5:Y:S01]  /*09b0*/  LDG.E.U16 R10, desc[UR16][R28.64] ;  /* 0x000000101c0a7981 */ /* 0x000362000c1e1500 */
[----:B------:R-:W-:-:S02]  /*09c0*/  LOP3.LUT R193, R133, 0x2c, RZ, 0xfc, !PT ;  /* 0x0000002c85c17812 */ /* 0x000fc400078efcff */
[----:B------:R-:W-:Y:S01]  /*09d0*/  LOP3.LUT R153, R133, 0x4c, RZ, 0xfc, !PT ;  /* 0x0000004c85997812 */ /* 0x000fe200078efcff */
[C---:B------:R-:W-:Y:S01]  /*09e0*/  IMAD.SHL.U32 R14, R11.reuse, 0x20, RZ ;  /* 0x000000200b0e7824 */ /* 0x040fe200078e00ff */
[-C--:B------:R-:W-:Y:S01]  /*09f0*/  LEA R64, P2, R11, R94.reuse, 0x6 ;  /* 0x0000005e0b407211 */ /* 0x080fe200078430ff */
[----:B------:R-:W-:Y:S01]  /*0a00*/  IMAD.SHL.U32 R22, R193, 0x20, RZ ;  /* 0x00000020c1167824 */ /* 0x000fe200078e00ff */
[----:B------:R-:W-:Y:S01]  /*0a10*/  LOP3.LUT R185, R133, 0x3c, RZ, 0xfc, !PT ;  /* 0x0000003c85b97812 */ /* 0x000fe200078efcff */
[----:B------:R-:W-:Y:S01]  /*0a20*/  IMAD.SHL.U32 R80, R153, 0x20, RZ ;  /* 0x0000002099507824 */ /* 0x000fe200078e00ff */
[----:B------:R-:W-:Y:S01]  /*0a30*/  LOP3.LUT R155, R133, 0x44, RZ, 0xfc, !PT ;  /* 0x00000044859b7812 */ /* 0x000fe200078efcff */
[----:B-1----:R-:W-:Y:S01]  /*0a40*/  IMAD.WIDE.U32 R28, R159, 0x2, R58 ;  /* 0x000000029f1c7825 */ /* 0x002fe200078e003a */
[-C--:B------:R-:W-:Y:S01]  /*0a50*/  LEA R68, P4, R193, R94.reuse, 0x6 ;  /* 0x0000005ec1447211 */ /* 0x080fe200078830ff */
[----:B------:R-:W5:Y:S01]  /*0a60*/  LDG.E.U16 R26, desc[UR16][R36.64] ;  /* 0x00000010241a7981 */ /* 0x000f62000c1e1500 */
[----:B------:R-:W-:Y:S01]  /*0a70*/  LOP3.LUT R137, R133, 0x54, RZ, 0xfc, !PT ;  /* 0x0000005485897812 */ /* 0x000fe200078efcff */
[----:B------:R-:W-:Y:S01]  /*0a80*/  IMAD.SHL.U32 R76, R185, 0x20, RZ ;  /* 0x00000020b94c7824 */ /* 0x000fe200078e00ff */
[-C--:B------:R-:W-:Y:S01]  /*0a90*/  LEA.HI.X R65, R14, R95.reuse, RZ, 0x1, P2 ;  /* 0x0000005f0e417211 */ /* 0x080fe200010f0cff */
[----:B------:R1:W5:Y:S01]  /*0aa0*/  LDG.E.U16 R31, desc[UR16][R28.64] ;  /* 0x000000101c1f7981 */ /* 0x000362000c1e1500 */
[-C--:B------:R-:W-:Y:S01]  /*0ab0*/  LEA R14, P3, R153, R94.reuse, 0x6 ;  /* 0x0000005e990e7211 */ /* 0x080fe200078630ff */
[----:B------:R-:W-:Y:S01]  /*0ac0*/  IMAD.WIDE.U32 R48, R159, 0x2, R48 ;  /* 0x000000029f307825 */ /* 0x000fe200078e0030 */
[----:B------:R-:W-:Y:S01]  /*0ad0*/  LOP3.LUT R147, R133, 0x64, RZ, 0xfc, !PT ;  /* 0x0000006485937812 */ /* 0x000fe200078efcff */
[----:B------:R-:W5:Y:S01]  /*0ae0*/  LDG.E.U16 R24, desc[UR16][R34.64] ;  /* 0x0000001022187981 */ /* 0x000f62000c1e1500 */
[-C--:B------:R-:W-:Y:S01]  /*0af0*/  LEA.HI.X R69, R22, R95.reuse, RZ, 0x1, P4 ;  /* 0x0000005f16457211 */ /* 0x080fe200020f0cff */
[----:B------:R-:W-:Y:S01]  /*0b00*/  IMAD.SHL.U32 R78, R155, 0x20, RZ ;  /* 0x000000209b4e7824 */ /* 0x000fe200078e00ff */
[-C--:B------:R-:W-:Y:S01]  /*0b10*/  LEA R72, P6, R185, R94.reuse, 0x6 ;  /* 0x0000005eb9487211 */ /* 0x080fe200078c30ff */
[----:B------:R3:W5:Y:S01]  /*0b20*/  LDG.E.U16 R22, desc[UR16][R32.64] ;  /* 0x0000001020167981 */ /* 0x000762000c1e1500 */
[----:B------:R-:W-:Y:S01]  /*0b30*/  LOP3.LUT R3, R133, 0x6c, RZ, 0xfc, !PT ;  /* 0x0000006c85037812 */ /* 0x000fe200078efcff */
[----:B-1----:R-:W1:Y:S01]  /*0b40*/  LDC.64 R28, c[0x0][0x388] ;  /* 0x0000e200ff1c7b82 */ /* 0x002e620000000a00 */
[----:B------:R-:W-:Y:S01]  /*0b50*/  IMAD.SHL.U32 R82, R137, 0x20, RZ ;  /* 0x0000002089527824 */ /* 0x000fe200078e00ff */
[-C--:B------:R-:W-:Y:S01]  /*0b60*/  LEA R12, P2, R155, R94.reuse, 0x6 ;  /* 0x0000005e9b0c7211 */ /* 0x080fe200078430ff */
[----:B------:R-:W-:Y:S01]  /*0b70*/  IMAD.WIDE.U32 R38, R159, 0x2, R38 ;  /* 0x000000029f267825 */ /* 0x000fe200078e0026 */
[-C--:B------:R-:W-:Y:S01]  /*0b80*/  LEA.HI.X R15, R80, R95.reuse, RZ, 0x1, P3 ;  /* 0x0000005f500f7211 */ /* 0x080fe200018f0cff */
[----:B------:R-:W5:Y:S01]  /*0b90*/  LDG.E.U16 R49, desc[UR16][R48.64] ;  /* 0x0000001030317981 */ /* 0x000f62000c1e1500 */
[----:B------:R-:W-:Y:S01]  /*0ba0*/  LEA R16, P4, R137, R94, 0x6 ;  /* 0x0000005e89107211 */ /* 0x000fe200078830ff */
[----:B------:R-:W-:Y:S01]  /*0bb0*/  IMAD.WIDE.U32 R40, R159, 0x2, R40 ;  /* 0x000000029f287825 */ /* 0x000fe200078e0028 */
[----:B------:R-:W-:-:S02]  /*0bc0*/  LEA.HI.X R73, R76, R95, RZ, 0x1, P6 ;  /* 0x0000005f4c497211 */ /* 0x000fc400030f0cff */
[----:B------:R-:W-:Y:S01]  /*0bd0*/  LOP3.LUT R145, R133, 0x74, RZ, 0xfc, !PT ;  /* 0x0000007485917812 */ /* 0x000fe200078efcff */
[----:B---3--:R-:W-:Y:S01]  /*0be0*/  IMAD.WIDE.U32 R32, R159, 0x2, R60 ;  /* 0x000000029f207825 */ /* 0x008fe200078e003c */
[CC--:B------:R-:W-:Y:S01]  /*0bf0*/  LEA R20, P6, R147.reuse, R94.reuse, 0x6 ;  /* 0x0000005e93147211 */ /* 0x0c0fe200078c30ff */
[----:B------:R-:W5:Y:S01]  /*0c00*/  LDG.E.U16 R76, desc[UR16][R38.64] ;  /* 0x00000010264c7981 */ /* 0x000f62000c1e1500 */
[-C--:B------:R-:W-:Y:S01]  /*0c10*/  LEA.HI.X R13, R78, R95.reuse, RZ, 0x1, P2 ;  /* 0x0000005f4e0d7211 */ /* 0x080fe200010f0cff */
[----:B------:R-:W-:Y:S01]  /*0c20*/  IMAD.SHL.U32 R86, R147, 0x20, RZ ;  /* 0x0000002093567824 */ /* 0x000fe200078e00ff */
[----:B------:R-:W-:Y:S01]  /*0c30*/  LEA.HI.X R17, R82, R95, RZ, 0x1, P4 ;  /* 0x0000005f52117211 */ /* 0x000fe200020f0cff */
[----:B------:R-:W-:Y:S01]  /*0c40*/  IMAD.WIDE.U32 R36, R159, 0x2, R64 ;  /* 0x000000029f247825 */ /* 0x000fe200078e0040 */
[----:B------:R1:W5:Y:S01]  /*0c50*/  LDG.E.U16 R48, desc[UR16][R32.64] ;  /* 0x0000001020307981 */ /* 0x000362000c1e1500 */
[C---:B------:R-:W-:Y:S02]  /*0c60*/  LEA R4, P2, R3.reuse, R94, 0x6 ;  /* 0x0000005e03047211 */ /* 0x040fe400078430ff */
[----:B------:R-:W-:Y:S01]  /*0c70*/  IMAD.SHL.U32 R88, R3, 0x20, RZ ;  /* 0x0000002003587824 */ /* 0x000fe200078e00ff */
[----:B------:R3:W5:Y:S01]  /*0c80*/  LDG.E.U16 R78, desc[UR16][R40.64] ;  /* 0x00000010284e7981 */ /* 0x000762000c1e1500 */
[----:B------:R-:W-:Y:S01]  /*0c90*/  IMAD.WIDE.U32 R14, R159, 0x2, R14 ;  /* 0x000000029f0e7825 */ /* 0x000fe200078e000e */
[----:B------:R-:W-:-:S02]  /*0ca0*/  LOP3.LUT R133, R133, 0x7c, RZ, 0xfc, !PT ;  /* 0x0000007c85857812 */ /* 0x000fc400078efcff */
[-C--:B------:R-:W-:Y:S01]  /*0cb0*/  LEA.HI.X R21, R86, R95.reuse, RZ, 0x1, P6 ;  /* 0x0000005f56157211 */ /* 0x080fe200030f0cff */
[C---:B------:R-:W-:Y:S01]  /*0cc0*/  IMAD.SHL.U32 R134, R165.reuse, 0x4, RZ ;  /* 0x00000004a5867824 */ /* 0x040fe200078e00ff */
[----:B-1----:R-:W-:Y:S01]  /*0cd0*/  LEA R32, P0, R165, R28, 0x3 ;  /* 0x0000001ca5207211 */ /* 0x002fe200078018ff */
[----:B------:R-:W-:Y:S01]  /*0ce0*/  IMAD.WIDE.U32 R42, R159, 0x2, R42 ;  /* 0x000000029f2a7825 */ /* 0x000fe200078e002a */
[----:B------:R-:W5:Y:S01]  /*0cf0*/  LDG.E.U16 R36, desc[UR16][R36.64] ;  /* 0x0000001024247981 */ /* 0x000f62000c1e1500 */
[-C--:B------:R-:W-:Y:S02]  /*0d00*/  LEA R6, P3, R145, R94.reuse, 0x6 ;  /* 0x0000005e91067211 */ /* 0x080fe400078630ff */
[C---:B------:R-:W-:Y:S01]  /*0d10*/  IMAD.WIDE.U32 R34, R159.reuse, 0x2, R62 ;  /* 0x000000029f227825 */ /* 0x040fe200078e003e */
[----:B------:R-:W-:Y:S01]  /*0d20*/  LEA.HI.X R5, R88, R95, RZ, 0x1, P2 ;  /* 0x0000005f58057211 */ /* 0x000fe200010f0cff */
[----:B------:R-:W5:Y:S02]  /*0d30*/  LDG.E.U16 R80, desc[UR16][R42.64] ;  /* 0x000000102a507981 */ /* 0x000f64000c1e1500 */
[----:B------:R-:W-:Y:S01]  /*0d40*/  IMAD.WIDE.U32 R38, R159, 0x2, R66 ;  /* 0x000000029f267825 */ /* 0x000fe200078e0042 */
[----:B------:R-:W-:Y:S01]  /*0d50*/  LEA.HI.X R33, R134, R29, RZ, 0x1, P0 ;  /* 0x0000001d86217211 */ /* 0x000fe200000f0cff */
[----:B------:R-:W5:Y:S01]  /*0d60*/  LDG.E.U16 R34, desc[UR16][R34.64] ;  /* 0x0000001022227981 */ /* 0x000f62000c1e1500 */
[----:B------:R-:W-:Y:S01]  /*0d70*/  LEA R8, P4, R133, R94, 0x6 ;  /* 0x0000005e85087211 */ /* 0x000fe200078830ff */
[----:B---3--:R-:W-:-:S02]  /*0d80*/  IMAD.WIDE.U32 R40, R159, 0x2, R68 ;  /* 0x000000029f287825 */ /* 0x008fc400078e0044 */
[----:B------:R1:W5:Y:S02]  /*0d90*/  LDG.E.U16 R37, desc[UR16][R14.64] ;  /* 0x000000100e257981 */ /* 0x000364000c1e1500 */
[----:B------:R-:W-:Y:S02]  /*0da0*/  IMAD.SHL.U32 R90, R145, 0x20, RZ ;  /* 0x00000020915a7824 */ /* 0x000fe400078e00ff */
[C---:B------:R-:W-:Y:S01]  /*0db0*/  IMAD.WIDE.U32 R12, R159.reuse, 0x2, R12 ;  /* 0x000000029f0c7825 */ /* 0x040fe200078e000c */
[----:B------:R-:W5:Y:S02]  /*0dc0*/  LDG.E.U16 R38, desc[UR16][R38.64] ;  /* 0x0000001026267981 */ /* 0x000f64000c1e1500 */
[----:B------:R-:W-:Y:S01]  /*0dd0*/  LEA.HI.X R7, R90, R95, RZ, 0x1, P3 ;  /* 0x0000005f5a077211 */ /* 0x000fe200018f0cff */
[----:B------:R-:W-:Y:S01]  /*0de0*/  IMAD.WIDE.U32 R16, R159, 0x2, R16 ;  /* 0x000000029f107825 */ /* 0x000fe200078e0010 */
[----:B------:R-:W5:Y:S01]  /*0df0*/  LDG.E.U16 R40, desc[UR16][R40.64] ;  /* 0x0000001028287981 */ /* 0x000f62000c1e1500 */
[----:B-1----:R-:W-:-:S02]  /*0e00*/  LEA R14, P0, R77, R28, 0x8 ;  /* 0x0000001c4d0e7211 */ /* 0x002fc400078040ff */
[----:B------:R-:W-:Y:S01]  /*0e10*/  IMAD.WIDE.U32 R18, R159, 0x2, R18 ;  /* 0x000000029f127825 */ /* 0x000fe200078e0012 */
[----:B------:R-:W5:Y:S03]  /*0e20*/  LDG.E.U16 R35, desc[UR16][R12.64] ;  /* 0x000000100c237981 */ /* 0x000f66000c1e1500 */
[----:B------:R-:W-:Y:S01]  /*0e30*/  IMAD.SHL.U32 R136, R77, 0x80, RZ ;  /* 0x000000804d887824 */ /* 0x000fe200078e00ff */
[----:B------:R1:W5:Y:S01]  /*0e40*/  LDG.E.U16 R39, desc[UR16][R16.64] ;  /* 0x0000001010277981 */ /* 0x000362000c1e1500 */
[----:B------:R-:W-:-:S03]  /*0e50*/  IMAD.WIDE.U32 R44, R159, 0x2, R44 ;  /* 0x000000029f2c7825 */ /* 0x000fc600078e002c */
[----:B------:R3:W5:Y:S01]  /*0e60*/  LDG.E.U16 R41, desc[UR16][R18.64] ;  /* 0x0000001012297981 */ /* 0x000762000c1e1500 */
[----:B------:R-:W-:Y:S02]  /*0e70*/  IMAD.SHL.U32 R92, R133, 0x20, RZ ;  /* 0x00000020855c7824 */ /* 0x000fe400078e00ff */
[C---:B------:R-:W-:Y:S01]  /*0e80*/  IMAD.WIDE.U32 R50, R159.reuse, 0x2, R50 ;  /* 0x000000029f327825 */ /* 0x040fe200078e0032 */
[----:B------:R-:W-:Y:S01]  /*0e90*/  LEA.HI.X R15, R136, R29, RZ, 0x1, P0 ;  /* 0x0000001d880f7211 */ /* 0x000fe200000f0cff */
[----:B------:R4:W5:Y:S02]  /*0ea0*/  LDG.E.U16 R82, desc[UR16][R44.64] ;  /* 0x000000102c527981 */ /* 0x000964000c1e1500 */
[----:B------:R-:W-:Y:S01]  /*0eb0*/  IMAD.WIDE.U32 R42, R159, 0x2, R70 ;  /* 0x000000029f2a7825 */ /* 0x000fe200078e0046 */
[-C--:B-1----:R-:W-:Y:S01]  /*0ec0*/  LEA R16, P2, R79, R28.reuse, 0x8 ;  /* 0x0000001c4f107211 */ /* 0x082fe200078440ff */
[----:B------:R-:W5:Y:S02]  /*0ed0*/  LDG.E.U16 R50, desc[UR16][R50.64] ;  /* 0x0000001032327981 */ /* 0x000f64000c1e1500 */
[----:B------:R-:W-:Y:S01]  /*0ee0*/  IMAD.WIDE.U32 R20, R159, 0x2, R20 ;  /* 0x000000029f147825 */ /* 0x000fe200078e0014 */
[----:B---3--:R-:W-:Y:S01]  /*0ef0*/  LEA R18, P0, R81, R28, 0x8 ;  /* 0x0000001c51127211 */ /* 0x008fe200078040ff */
[----:B------:R-:W5:Y:S01]  /*0f00*/  LDG.E.U16 R42, desc[UR16][R42.64] ;  /* 0x000000102a2a7981 */ /* 0x000f62000c1e1500 */
[----:B------:R-:W-:Y:S01]  /*0f10*/  LEA.HI.X R9, R92, R95, RZ, 0x1, P4 ;  /* 0x0000005f5c097211 */ /* 0x000fe200020f0cff */
[----:B------:R-:W-:-:S02]  /*0f20*/  IMAD.WIDE.U32 R46, R159, 0x2, R46 ;  /* 0x000000029f2e7825 */ /* 0x000fc400078e002e */
[----:B------:R-:W5:Y:S02]  /*0f30*/  LDG.E.U16 R20, desc[UR16][R20.64] ;  /* 0x0000001014147981 */ /* 0x000f64000c1e1500 */
[----:B------:R-:W-:Y:S02]  /*0f40*/  IMAD.WIDE.U32 R4, R159, 0x2, R4 ;  /* 0x000000029f047825 */ /* 0x000fe400078e0004 */
[----:B------:R1:W5:Y:S02]  /*0f50*/  LDG.E.U16 R83, desc[UR16][R46.64] ;  /* 0x000000102e537981 */ /* 0x000364000c1e1500 */
[----:B------:R-:W-:Y:S02]  /*0f60*/  IMAD.SHL.U32 R146, R79, 0x80, RZ ;  /* 0x000000804f927824 */ /* 0x000fe400078e00ff */
[----:B------:R-:W-:Y:S01]  /*0f70*/  IMAD.WIDE.U32 R12, R159, 0x2, R32 ;  /* 0x000000029f0c7825 */ /* 0x000fe200078e0020 */
[----:B------:R3:W5:Y:S03]  /*0f80*/  LDG.E.U16 R43, desc[UR16][R4.64] ;  /* 0x00000010042b7981 */ /* 0x000766000c1e1500 */
[----:B------:R-:W-:-:S02]  /*0f90*/  IMAD.SHL.U32 R144, R81, 0x80, RZ ;  /* 0x0000008051907824 */ /* 0x000fc400078e00ff */
[C---:B----4-:R-:W-:Y:S01]  /*0fa0*/  IMAD.WIDE.U32 R44, R159.reuse, 0x2, R72 ;  /* 0x000000029f2c7825 */ /* 0x050fe200078e0048 */
[-C--:B------:R-:W-:Y:S01]  /*0fb0*/  LEA.HI.X R17, R146, R29.reuse, RZ, 0x1, P2 ;  /* 0x0000001d92117211 */ /* 0x080fe200010f0cff */
[----:B------:R-:W5:Y:S01]  /*0fc0*/  LDG.E.U16 R21, desc[UR16][R12.64] ;  /* 0x000000100c157981 */ /* 0x000f62000c1e1500 */
[----:B------:R-:W-:Y:S01]  /*0fd0*/  LEA.HI.X R19, R144, R29, RZ, 0x1, P0 ;  /* 0x0000001d90137211 */ /* 0x000fe200000f0cff */
[----:B------:R-:W-:Y:S02]  /*0fe0*/  IMAD.WIDE.U32 R6, R159, 0x2, R6 ;  /* 0x000000029f067825 */ /* 0x000fe400078e0006 */
[----:B------:R-:W5:Y:S02]  /*0ff0*/  LDG.E.U16 R32, desc[UR16][R12.64+0x40] ;  /* 0x000040100c207981 */ /* 0x000f64000c1e1500 */
[----:B------:R-:W-:Y:S02]  /*1000*/  IMAD.SHL.U32 R140, R27, 0x80, RZ ;  /* 0x000000801b8c7824 */ /* 0x000fe400078e00ff */
[----:B------:R-:W5:Y:S01]  /*1010*/  LDG.E.U16 R33, desc[UR16][R12.64+0x80] ;  /* 0x000080100c217981 */ /* 0x000f62000c1e1500 */
[----:B-1----:R-:W-:-:S03]  /*1020*/  IMAD.WIDE.U32 R46, R159, 0x2, R74 ;  /* 0x000000029f2e7825 */ /* 0x002fc600078e004a */
[----:B------:R1:W5:Y:S01]  /*1030*/  LDG.E.U16 R51, desc[UR16][R12.64+0xc0] ;  /* 0x0000c0100c337981 */ /* 0x000362000c1e1500 */
[----:B---3--:R-:W-:Y:S01]  /*1040*/  IMAD.WIDE.U32 R4, R159, 0x2, R14 ;  /* 0x000000029f047825 */ /* 0x008fe200078e000e */
[CC--:B------:R-:W-:Y:S02]  /*1050*/  LEA R14, P2, R25.reuse, R28.reuse, 0x8 ;  /* 0x0000001c190e7211 */ /* 0x0c0fe400078440ff */
[----:B------:R-:W5:Y:S01]  /*1060*/  LDG.E.U16 R44, desc[UR16][R44.64] ;  /* 0x000000102c2c7981 */ /* 0x000f62000c1e1500 */
[----:B------:R-:W-:Y:S02]  /*1070*/  IMAD.SHL.U32 R142, R25, 0x80, RZ ;  /* 0x00000080198e7824 */ /* 0x000fe400078e00ff */
[----:B------:R-:W-:Y:S01]  /*1080*/  IMAD.WIDE.U32 R8, R159, 0x2, R8 ;  /* 0x000000029f087825 */ /* 0x000fe200078e0008 */
[----:B------:R-:W5:Y:S01]  /*1090*/  LDG.E.U16 R46, desc[UR16][R46.64] ;  /* 0x000000102e2e7981 */ /* 0x000f62000c1e1500 */
[----:B-1----:R-:W-:Y:S02]  /*10a0*/  LEA R12, P0, R27, R28, 0x8 ;  /* 0x0000001c1b0c7211 */ /* 0x002fe400078040ff */
[----:B------:R-:W-:Y:S01]  /*10b0*/  IMAD.SHL.U32 R138, R23, 0x80, RZ ;  /* 0x00000080178a7824 */ /* 0x000fe200078e00ff */
[-C--:B------:R-:W-:Y:S01]  /*10c0*/  LEA.HI.X R15, R142, R29.reuse, RZ, 0x1, P2 ;  /* 0x0000001d8e0f7211 */ /* 0x080fe200010f0cff */
[----:B------:R-:W-:Y:S01]  /*10d0*/  IMAD.SHL.U32 R2, R11, 0x80, RZ ;  /* 0x000000800b027824 */ /* 0x000fe200078e00ff */
[----:B------:R1:W5:Y:S01]  /*10e0*/  LDG.E.U16 R45, desc[UR16][R6.64] ;  /* 0x00000010062d7981 */ /* 0x000362000c1e1500 */
[----:B------:R-:W-:-:S03]  /*10f0*/  LEA.HI.X R13, R140, R29, RZ, 0x1, P0 ;  /* 0x0000001d8c0d7211 */ /* 0x000fc600000f0cff */
[----:B------:R3:W5:Y:S01]  /*1100*/  LDG.E.U16 R47, desc[UR16][R8.64] ;  /* 0x00000010082f7981 */ /* 0x000762000c1e1500 */
[----:B------:R-:W-:-:S03]  /*1110*/  IMAD.WIDE.U32 R52, R159, 0x2, R52 ;  /* 0x000000029f347825 */ /* 0x000fc600078e0034 */
[----:B------:R-:W5:Y:S01]  /*1120*/  LDG.E.U16 R58, desc[UR16][R4.64+0xc0] ;  /* 0x0000c010043a7981 */ /* 0x000f62000c1e1500 */
[----:B-1----:R-:W-:Y:S01]  /*1130*/  IMAD.WIDE.U32 R6, R159, 0x2, R16 ;  /* 0x000000029f067825 */ /* 0x002fe200078e0010 */
[-C--:B------:R-:W-:Y:S02]  /*1140*/  LEA R16, P0, R23, R28.reuse, 0x8 ;  /* 0x0000001c17107211 */ /* 0x080fe400078040ff */
[----:B------:R-:W5:Y:S01]  /*1150*/  LDG.E.U16 R52, desc[UR16][R52.64] ;  /* 0x0000001034347981 */ /* 0x000f62000c1e1500 */
[----:B---3--:R-:W-:Y:S01]  /*1160*/  IMAD.WIDE.U32 R8, R159, 0x2, R18 ;  /* 0x000000029f087825 */ /* 0x008fe200078e0012 */
[----:B------:R-:W-:Y:S02]  /*1170*/  LEA.HI.X R17, R138, R29, RZ, 0x1, P0 ;  /* 0x0000001d8a117211 */ /* 0x000fe400000f0cff */
[----:B------:R-:W5:Y:S01]  /*1180*/  LDG.E.U16 R18, desc[UR16][R6.64] ;  /* 0x0000001006127981 */ /* 0x000f62000c1e1500 */
[----:B------:R-:W-:Y:S01]  /*1190*/  LEA R28, P3, R11, R28, 0x8 ;  /* 0x0000001c0b1c7211 */ /* 0x000fe200078640ff */
[----:B------:R-:W-:-:S02]  /*11a0*/  IMAD.WIDE.U32 R54, R159, 0x2, R54 ;  /* 0x000000029f367825 */ /* 0x000fc400078e0036 */
[----:B------:R-:W5:Y:S02]  /*11b0*/  LDG.E.U16 R19, desc[UR16][R6.64+0x40] ;  /* 0x0000401006137981 */ /* 0x000f64000c1e1500 */
[----:B------:R-:W-:Y:S02]  /*11c0*/  IMAD.WIDE.U32 R56, R159, 0x2, R56 ;  /* 0x000000029f387825 */ /* 0x000fe400078e0038 */
[----:B------:R-:W5:Y:S04]  /*11d0*/  LDG.E.U16 R59, desc[UR16][R6.64+0x80] ;  /* 0x00008010063b7981 */ /* 0x000f68000c1e1500 */
[----:B------:R1:W5:Y:S01]  /*11e0*/  LDG.E.U16 R60, desc[UR16][R6.64+0xc0] ;  /* 0x0000c010063c7981 */ /* 0x000362000c1e1500 */
[----:B------:R-:W-:-:S03]  /*11f0*/  LEA.HI.X R29, R2, R29, RZ, 0x1, P3 ;  /* 0x0000001d021d7211 */ /* 0x000fc600018f0cff */
[----:B------:R-:W5:Y:S04]  /*1200*/  LDG.E.U16 R27, desc[UR16][R8.64] ;  /* 0x00000010081b7981 */ /* 0x000f68000c1e1500 */
[----:B------:R-:W5:Y:S01]  /*1210*/  LDG.E.U16 R61, desc[UR16][R8.64+0x40] ;  /* 0x00004010083d7981 */ /* 0x000f62000c1e1500 */
[----:B-1----:R-:W-:-:S03]  /*1220*/  IMAD.WIDE.U32 R6, R159, 0x2, R14 ;  /* 0x000000029f067825 */ /* 0x002fc600078e000e */
[----:B------:R-:W5:Y:S04]  /*1230*/  LDG.E.U16 R62, desc[UR16][R8.64+0x80] ;  /* 0x00008010083e7981 */ /* 0x000f68000c1e1500 */
[----:B------:R1:W5:Y:S04]  /*1240*/  LDG.E.U16 R63, desc[UR16][R8.64+0xc0] ;  /* 0x0000c010083f7981 */ /* 0x000368000c1e1500 */
[----:B------:R-:W5:Y:S04]  /*1250*/  LDG.E.U16 R25, desc[UR16][R6.64+0x80] ;  /* 0x0000801006197981 */ /* 0x000f68000c1e1500 */
[----:B------:R-:W5:Y:S01]  /*1260*/  LDG.E.U16 R64, desc[UR16][R6.64+0xc0] ;  /* 0x0000c01006407981 */ /* 0x000f62000c1e1500 */
[----:B-1----:R-:W-:-:S03]  /*1270*/  IMAD.WIDE.U32 R8, R159, 0x2, R16 ;  /* 0x000000029f087825 */ /* 0x002fc600078e0010 */
[----:B------:R-:W5:Y:S04]  /*1280*/  LDG.E.U16 R16, desc[UR16][R6.64] ;  /* 0x0000001006107981 */ /* 0x000f68000c1e1500 */
[----:B------:R1:W5:Y:S04]  /*1290*/  LDG.E.U16 R17, desc[UR16][R6.64+0x40] ;  /* 0x0000401006117981 */ /* 0x000368000c1e1500 */
[----:B------:R-:W5:Y:S04]  /*12a0*/  LDG.E.U16 R54, desc[UR16][R54.64] ;  /* 0x0000001036367981 */ /* 0x000f68000c1e1500 */
[----:B------:R-:W5:Y:S01]  /*12b0*/  LDG.E.U16 R56, desc[UR16][R56.64] ;  /* 0x0000001038387981 */ /* 0x000f62000c1e1500 */
[----:B-1----:R-:W-:-:S03]  /*12c0*/  SHF.R.S32.HI R7, RZ, 0x6, R0 ;  /* 0x00000006ff077819 */ /* 0x002fc60000011400 */
[----:B------:R-:W5:Y:S01]  /*12d0*/  LDG.E.U16 R53, desc[UR16][R4.64] ;  /* 0x0000001004357981 */ /* 0x000f62000c1e1500 */
[----:B------:R-:W-:-:S03]  /*12e0*/  SHF.R.U32.HI R69, RZ, 0x5, R0 ;  /* 0x00000005ff457819 */ /* 0x000fc60000011600 */
[----:B------:R-:W5:Y:S01]  /*12f0*/  LDG.E.U16 R55, desc[UR16][R4.64+0x40] ;  /* 0x0000401004377981 */ /* 0x000f62000c1e1500 */
[----:B------:R-:W-:-:S03]  /*1300*/  SGXT R7, R7, 0x1 ;  /* 0x000000010707781a */ /* 0x000fc60000000200 */
[----:B------:R1:W5:Y:S01]  /*1310*/  LDG.E.U16 R57, desc[UR16][R4.64+0x80] ;  /* 0x0000801004397981 */ /* 0x000362000c1e1500 */
[----:B------:R-:W-:Y:S01]  /*1320*/  IMAD.SHL.U32 R6, R0, 0x2, RZ ;  /* 0x0000000200067824 */ /* 0x000fe200078e00ff */
[----:B------:R-:W-:Y:S02]  /*1330*/  LOP3.LUT R7, R7, 0x90, RZ, 0xc0, !PT ;  /* 0x0000009007077812 */ /* 0x000fe400078ec0ff */
[----:B------:R3:W5:Y:S01]  /*1340*/  LDG.E.U16 R65, desc[UR16][R8.64+0x80] ;  /* 0x0000801008417981 */ /* 0x000762000c1e1500 */
[----:B-1----:R-:W-:-:S04]  /*1350*/  IMAD.WIDE.U32 R4, R159, 0x2, R12 ;  /* 0x000000029f047825 */ /* 0x002fc800078e000c */
[----:B------:R-:W-:Y:S01]  /*1360*/  IMAD.WIDE.U32 R12, R159, 0x2, R28 ;  /* 0x000000029f0c7825 */ /* 0x000fe200078e001c */
[----:B------:R3:W5:Y:S01]  /*1370*/  LDG.E.U16 R11, desc[UR16][R4.64] ;  /* 0x00000010040b7981 */ /* 0x000762000c1e1500 */
[----:B------:R-:W-:Y:S02]  /*1380*/  R2UR UR9, R69 ;  /* 0x00000000450972ca */ /* 0x000fe400000e0000 */
[----:B--2---:R-:W-:Y:S01]  /*1390*/  R2UR UR15, R84 ;  /* 0x00000000540f72ca */ /* 0x004fe200000e0000 */
[----:B------:R3:W5:Y:S04]  /*13a0*/  LDG.E.U16 R14, desc[UR16][R4.64+0x40] ;  /* 0x00004010040e7981 */ /* 0x000768000c1e1500 */
[----:B------:R3:W5:Y:S04]  /*13b0*/  LDG.E.U16 R15, desc[UR16][R4.64+0x80] ;  /* 0x00008010040f7981 */ /* 0x000768000c1e1500 */
[----:B------:R3:W5:Y:S01]  /*13c0*/  LDG.E.U16 R23, desc[UR16][R4.64+0xc0] ;  /* 0x0000c01004177981 */ /* 0x000762000c1e1500 */
[----:B------:R-:W-:-:S03]  /*13d0*/  LOP3.LUT R7, R7, 0x7e, R6, 0x78, !PT ;  /* 0x0000007e07077812 */ /* 0x000fc600078e7806 */
[----:B------:R3:W5:Y:S04]  /*13e0*/  LDG.E.U16 R28, desc[UR16][R8.64] ;  /* 0x00000010081c7981 */ /* 0x000768000c1e1500 */
[----:B------:R3:W5:Y:S04]  /*13f0*/  LDG.E.U16 R29, desc[UR16][R8.64+0x40] ;  /* 0x00004010081d7981 */ /* 0x000768000c1e1500 */
[----:B------:R3:W5:Y:S04]  /*1400*/  LDG.E.U16 R4, desc[UR16][R8.64+0xc0] ;  /* 0x0000c01008047981 */ /* 0x000768000c1e1500 */
[----:B------:R3:W5:Y:S04]  /*1410*/  LDG.E.U16 R5, desc[UR16][R12.64] ;  /* 0x000000100c057981 */ /* 0x000768000c1e1500 */
[----:B------:R3:W5:Y:S04]  /*1420*/  LDG.E.U16 R66, desc[UR16][R12.64+0x40] ;  /* 0x000040100c427981 */ /* 0x000768000c1e1500 */
[----:B------:R3:W5:Y:S04]  /*1430*/  LDG.E.U16 R67, desc[UR16][R12.64+0x80] ;  /* 0x000080100c437981 */ /* 0x000768000c1e1500 */
[----:B------:R3:W5:Y:S01]  /*1440*/  LDG.E.U16 R68, desc[UR16][R12.64+0xc0] ;  /* 0x0000c0100c447981 */ /* 0x000762000c1e1500 */
[----:B------:R-:W-:Y:S05]  /*1450*/  @P1 BRA `(.L_x_5) ;  /* 0x0000000000181947 */ /* 0x000fea0003800000 */
[----:B------:R-:W-:Y:S01]  /*1460*/  ELECT P0, URZ, PT ;  /* 0x0000000000ff782f */ /* 0x000fe20003800000 */
[----:B------:R-:W-:Y:S01]  /*1470*/  IMAD.MOV.U32 R6, RZ, RZ, 0x1 ;  /* 0x00000001ff067424 */ /* 0x000fe200078e00ff */
[----:B------:R-:W-:Y:S01]  /*1480*/  UMOV UR4, 0x40 ;  /* 0x0000004000047882 */ /* 0x000fe20000000000 */
[----:B------:R-:W-:Y:S01]  /*1490*/  UVIRTCOUNT.DEALLOC.SMPOOL 0x80 ;  /* 0x000000800000784c */ /* 0x000fe20000000000 */
[----:B------:R-:W-:-:S09]  /*14a0*/  ULEA UR4, UR8, UR4, 0x18 ;  /* 0x0000000408047291 */ /* 0x000fd2000f8ec0ff */
[----:B------:R1:W-:Y:S03]  /*14b0*/  @P0 STS.U8 [UR4], R6 ;  /* 0x00000006ff000988 */ /* 0x0003e60008000004 */
.L_x_5:
[----:B------:R-:W-:Y:S01]  /*14c0*/  LOP3.LUT P2, RZ, R0, 0x7f, RZ, 0xc0, !PT ;  /* 0x0000007f00ff7812 */ /* 0x000fe2000784c0ff */
[----:B------:R-:W-:Y:S01]  /*14d0*/  UMOV UR4, 0x1 ;  /* 0x0000000100047882 */ /* 0x000fe20000000000 */
[----:B-----5:R-:W-:Y:S01]  /*14e0*/  STS.U16 [R7+UR14+0x200], R22 ;  /* 0x0002001607007988 */ /* 0x020fe2000800040e */
[----:B-1----:R-:W-:Y:S02]  /*14f0*/  LOP3.LUT R6, R7, 0x20, RZ, 0x3c, !PT ;  /* 0x0000002007067812 */ /* 0x002fe400078e3cff */
[----:B------:R-:W-:Y:S01]  /*1500*/  SHF.R.U32.HI R132, RZ, 0x1, R165 ;  /* 0x00000001ff847819 */ /* 0x000fe200000116a5 */
[----:B------:R-:W-:Y:S04]  /*1510*/  STS.U16 [R7+UR14+0x400], R24 ;  /* 0x0004001807007988 */ /* 0x000fe8000800040e */
[----:B------:R-:W-:Y:S03]  /*1520*/  STS.U16 [R7+UR14+0x600], R26 ;  /* 0x0006001a07007988 */ /* 0x000fe6000800040e */
[----:B------:R-:W-:Y:S01]  /*1530*/  VOTEU.ALL UP0, P2 ;  /* 0x0000000000ff7886 */ /* 0x000fe20001000000 */
[----:B------:R-:W-:Y:S01]  /*1540*/  STS.U16 [R7+UR14+0x800], R30 ;  /* 0x0008001e07007988 */ /* 0x000fe2000800040e */
[----:B------:R-:W-:-:S03]  /*1550*/  VOTEU.ALL UP1, P2 ;  /* 0x0000000000ff7886 */ /* 0x000fc60001020000 */
[----:B------:R-:W-:Y:S01]  /*1560*/  STS.U16 [R7+UR14+0xa00], R76 ;  /* 0x000a004c07007988 */ /* 0x000fe2000800040e */
[----:B------:R-:W-:-:S04]  /*1570*/  @!UP0 UIADD3 UR4, UPT, UPT, -UR4, 0x100000, URZ ;  /* 0x0010000004048890 */ /* 0x000fc8000fffe1ff */
[----:B------:R-:W-:Y:S02]  /*1580*/  @!UP0 USHF.L.U32 UR5, UR4, 0xb, URZ ;  /* 0x0000000b04058899 */ /* 0x000fe400080006ff */
[----:B------:R-:W-:Y:S02]  /*1590*/  @!UP0 USHF.L.U32 UR4, UR4, 0x1, URZ ;  /* 0x0000000104048899 */ /* 0x000fe400080006ff */
[----:B------:R-:W-:Y:S01]  /*15a0*/  UISETP.NE.U32.AND UP0, UPT, UR9, URZ, UPT ;  /* 0x000000ff0900728c */ /* 0x000fe2000bf05070 */
[----:B------:R-:W-:Y:S04]  /*15b0*/  STS.U16 [R7+UR14+0xc00], R78 ;  /* 0x000c004e07007988 */ /* 0x000fe8000800040e */
        /* <DEDUP_REMOVED lines=9> */
[----:B------:R1:W-:Y:S04]  /*1650*/  STS.U16 [R7+UR14], R10 ;  /* 0x0000000a07007988 */ /* 0x0003e8000800040e */
[----:B------:R-:W-:Y:S04]  /*1660*/  STS.U16 [R6+UR14+0x100], R31 ;  /* 0x0001001f06007988 */ /* 0x000fe8000800040e */
[----:B------:R-:W-:Y:S01]  /*1670*/  STS.U16 [R6+UR14+0x300], R48 ;  /* 0x0003003006007988 */ /* 0x000fe2000800040e */
[----:B-1----:R-:W-:-:S03]  /*1680*/  IMAD R7, R159, 0x2, R134 ;  /* 0x000000029f077824 */ /* 0x002fc600078e0286 */
[----:B------:R-:W-:Y:S02]  /*1690*/  STS.U16 [R6+UR14+0x500], R34 ;  /* 0x0005002206007988 */ /* 0x000fe4000800040e */
[----:B---3--:R-:W-:Y:S02]  /*16a0*/  LOP3.LUT R8, R7, R132, RZ, 0x3c, !PT ;  /* 0x0000008407087212 */ /* 0x008fe400078e3cff */
        /* <DEDUP_REMOVED lines=36> */
[----:B------:R1:W-:Y:S04]  /*18f0*/  STS.U16 [R8+UR14+0x3c40], R4 ;  /* 0x003c400408007988 */ /* 0x0003e8000800040e */
[----:B------:R2:W-:Y:S04]  /*1900*/  STS.U16 [R8+UR14+0x2000], R21 ;  /* 0x0020001508007988 */ /* 0x0005e8000800040e */
[----:B------:R2:W-:Y:S01]  /*1910*/  STS.U16 [R8+UR14+0x2040], R32 ;  /* 0x0020402008007988 */ /* 0x0005e2000800040e */
[----:B-1----:R-:W-:-:S03]  /*1920*/  LOP3.LUT R4, R0, 0x7f, RZ, 0xc0, !PT ;  /* 0x0000007f00047812 */ /* 0x002fc600078ec0ff */
[----:B------:R2:W-:Y:S04]  /*1930*/  STS.U16 [R8+UR14+0x3000], R33 ;  /* 0x0030002108007988 */ /* 0x0005e8000800040e */
[----:B------:R2:W-:Y:S04]  /*1940*/  STS.U16 [R8+UR14+0x3040], R51 ;  /* 0x0030403308007988 */ /* 0x0005e8000800040e */
[----:B------:R2:W-:Y:S04]  /*1950*/  STS.U16 [R8+UR14+0x2e40], R5 ;  /* 0x002e400508007988 */ /* 0x0005e8000800040e */
[----:B------:R2:W-:Y:S04]  /*1960*/  STS.U16 [R8+UR14+0x2e00], R66 ;  /* 0x002e004208007988 */ /* 0x0005e8000800040e */
[----:B------:R2:W-:Y:S04]  /*1970*/  STS.U16 [R8+UR14+0x3e40], R67 ;  /* 0x003e404308007988 */ /* 0x0005e8000800040e */
[----:B------:R2:W-:Y:S01]  /*1980*/  STS.U16 [R8+UR14+0x3e00], R68 ;  /* 0x003e004408007988 */ /* 0x0005e2000800040e */
[----:B------:R1:W-:Y:S06]  /*1990*/  MEMBAR.ALL.CTA ;  /* 0x0000000000007992 */ /* 0x0003ec0000008000 */
[----:B-1----:R-:W-:Y:S04]  /*19a0*/  FENCE.VIEW.ASYNC.S ;  /* 0x00000000000073c6 */ /* 0x002fe80000000000 */
[----:B------:R-:W1:Y:S02]  /*19b0*/  FENCE.VIEW.ASYNC.S ;  /* 0x00000000000073c6 */ /* 0x000e640000000000 */
[----:B-1----:R2:W1:Y:S02]  /*19c0*/  @!UP1 SYNCS.EXCH.64 URZ, [UR14+0x4000], UR4 ;  /* 0x004000040eff95b2 */ /* 0x0024640008000100 */
[----:B-1----:R-:W-:Y:S06]  /*19d0*/  BAR.SYNC.DEFER_BLOCKING 0x0 ;  /* 0x0000000000007b1d */ /* 0x002fec0000010000 */
[----:B--2---:R-:W-:Y:S05]  /*19e0*/  BRA.U UP0, `(.L_x_6) ;  /* 0x00000001005c7547 */ /* 0x004fea000b800000 */
[----:B------:R-:W-:Y:S02]  /*19f0*/  UIADD3 UR4, UPT, UPT, UR14, 0x2000, URZ ;  /* 0x000020000e047890 */ /* 0x000fe4000fffe0ff */
[----:B------:R-:W-:Y:S02]  /*1a00*/  USHF.R.U32.HI UR5, URZ, 0x4, UR14 ;  /* 0x00000004ff057899 */ /* 0x000fe4000801160e */
[----:B------:R-:W-:Y:S02]  /*1a10*/  USHF.R.U32.HI UR6, URZ, 0x4, UR4 ;  /* 0x00000004ff067899 */ /* 0x000fe40008011604 */
[----:B------:R-:W-:Y:S02]  /*1a20*/  USGXT.U32 UR4, UR5, 0xe ;  /* 0x0000000e0504789a */ /* 0x000fe40008000000 */
[----:B------:R-:W-:Y:S01]  /*1a30*/  USGXT.U32 UR6, UR6, 0xe ;  /* 0x0000000e0606789a */ /* 0x000fe20008000000 */
[----:B------:R-:W-:Y:S01]  /*1a40*/  UMOV UR12, 0x1000080 ;  /* 0x01000080000c7882 */ /* 0x000fe20000000000 */
[----:B------:R-:W-:Y:S01]  /*1a50*/  UMOV UR13, 0x40004040 ;  /* 0x40004040000d7882 */ /* 0x000fe20000000000 */
[----:B------:R-:W-:Y:S01]  /*1a60*/  UMOV UR7, URZ ;  /* 0x000000ff00077c82 */ /* 0x000fe20008000000 */
[----:B------:R-:W-:Y:S01]  /*1a70*/  UMOV UR10, 0xfffffffe ;  /* 0xfffffffe000a7882 */ /* 0x000fe20000000000 */
[----:B------:R-:W-:Y:S01]  /*1a80*/  UMOV UR11, 0x7fffbfdf ;  /* 0x7fffbfdf000b7882 */ /* 0x000fe20000000000 */
[----:B------:R-:W-:Y:S01]  /*1a90*/  UMOV UR5, URZ ;  /* 0x000000ff00057c82 */ /* 0x000fe20008000000 */
[----:B------:R-:W-:-:S02]  /*1aa0*/  UIADD3.64 UR12, UPT, UPT, UR6, UR12, URZ ;  /* 0x0000000c060c7297 */ /* 0x000fc4000fffe0ff */
[----:B------:R-:W-:Y:S02]  /*1ab0*/  ULOP3.LUT UR6, UR6, 0x1000000, URZ, 0xfc, !UPT ;  /* 0x0100000006067892 */ /* 0x000fe4000f8efcff */
[----:B------:R-:W-:Y:S01]  /*1ac0*/  UIADD3.64 UR10, UPT, UPT, UR4, -UR10, URZ ;  /* 0x8000000a040a7297 */ /* 0x000fe2000fffe0ff */
[----:B------:R-:W-:Y:S01]  /*1ad0*/  UMOV UR18, 0x0 ;  /* 0x0000000000127882 */ /* 0x000fe20000000000 */
[----:B------:R-:W-:Y:S01]  /*1ae0*/  UMOV UR19, 0x8210010 ;  /* 0x0821001000137882 */ /* 0x000fe20000000000 */
[----:B------:R-:W-:Y:S01]  /*1af0*/  UMOV UR5, 0x80004020 ;  /* 0x8000402000057882 */ /* 0x000fe20000000000 */
[----:B------:R-:W-:Y:S01]  /*1b00*/  UMOV UR7, 0x40004040 ;  /* 0x4000404000077882 */ /* 0x000fe20000000000 */
[----:B------:R-:W-:Y:S01]  /*1b10*/  UMOV UR20, 0x0 ;  /* 0x0000000000147882 */ /* 0x000fe20000000000 */
[----:B------:R-:W-:Y:S01]  /*1b20*/  UMOV UR21, 0x8210010 ;  /* 0x0821001000157882 */ /* 0x000fe20000000000 */
[----:B------:R1:W-:Y:S02]  /*1b30*/  UTCHMMA gdesc[UR4], gdesc[UR6], tmem[UR15], tmem[UR18], idesc[UR19], !UPT ;  /* 0x00ff1206040075ea */ /* 0x0003e4000f80000f */
[----:B------:R1:W-:Y:S01]  /*1b40*/  UTCHMMA gdesc[UR10], gdesc[UR12], tmem[UR15], tmem[UR20], idesc[UR21], UPT ;  /* 0x00ff140c0a0075ea */ /* 0x0003e2000b80000f */
[----:B------:R-:W-:-:S02]  /*1b50*/  NOP ;  /* 0x0000000000007918 */ /* 0x000fc40000000000 */
.L_x_6:
[----:B------:R-:W-:Y:S02]  /*1b60*/  ELECT P0, URZ, PT ;  /* 0x0000000000ff782f */ /* 0x000fe40003800000 */
[----:B------:R-:W-:Y:S01]  /*1b70*/  LOP3.LUT R148, R0, 0x7, RZ, 0xc0, !PT ;  /* 0x0000000700947812 */ /* 0x000fe200078ec0ff */
[----:B-1----:R-:W-:Y:S01]  /*1b80*/  UIADD3 UR4, UPT, UPT, UR14, 0x4000, URZ ;  /* 0x000040000e047890 */ /* 0x002fe2000fffe0ff */
[----:B------:R-:W-:Y:S01]  /*1b90*/  SHF.R.S32.HI R167, RZ, 0x3, R0 ;  /* 0x00000003ffa77819 */ /* 0x000fe20000011400 */
[----:B------:R-:W-:Y:S01]  /*1ba0*/  UMOV UR5, URZ ;  /* 0x000000ff00057c82 */ /* 0x000fe20008000000 */
[----:B------:R-:W-:-:S13]  /*1bb0*/  ISETP.LT.U32.AND P0, PT, R4, 0x20, P0 ;  /* 0x000000200400780c */ /* 0x000fda0000701070 */
[----:B------:R-:W-:Y:S01]  /*1bc0*/  VOTEU.ANY UP0, P0 ;  /* 0x0000000000ff7886 */ /* 0x000fe20000000100 */
[----:B------:R-:W-:-:S04]  /*1bd0*/  VOTEU.ANY UP1, P0 ;  /* 0x0000000000ff7886 */ /* 0x000fc80000020100 */
[----:B------:R-:W-:Y:S01]  /*1be0*/  @UP0 UMOV UR5, UR4 ;  /* 0x0000000400050c82 */ /* 0x000fe20008000000 */
[----:B------:R-:W-:Y:S01]  /*1bf0*/  USHF.L.U32 UR4, UR9, 0x15, URZ ;  /* 0x0000001509047899 */ /* 0x000fe200080006ff */
[----:B------:R1:W-:Y:S01]  /*1c00*/  @UP1 UTCBAR [UR5], URZ ;  /* 0x000000ff050013e9 */ /* 0x0003e200080000ff */
[----:B------:R-:W-:Y:S02]  /*1c10*/  BAR.SYNC.DEFER_BLOCKING 0x0 ;  /* 0x0000000000007b1d */ /* 0x000fe40000010000 */
[----:B------:R-:W-:-:S04]  /*1c20*/  ULOP3.LUT UR4, UR4, 0x600000, URZ, 0xc0, !UPT ;  /* 0x0060000004047892 */ /* 0x000fc8000f8ec0ff */
[----:B------:R-:W-:Y:S01]  /*1c30*/  UIADD3 UR4, UPT, UPT, UR15, UR4, URZ ;  /* 0x000000040f047290 */ /* 0x000fe2000fffe0ff */
[----:B------:R-:W2:Y:S02]  /*1c40*/  SYNCS.PHASECHK.TRANS64.TRYWAIT P0, [UR14+0x4000], RZ ;  /* 0x004000ffff0075a7 */ /* 0x000ea4000800110e */
[----:B-12---:R-:W-:Y:S09]  /*1c50*/  @!P0 BRA `(.L_x_7) ;  /* 0x0000001c00008947 */ /* 0x006ff20003800000 */
.L_x_11:
[----:B------:R-:W-:Y:S01]  /*1c60*/  BAR.SYNC.DEFER_BLOCKING 0x0 ;  /* 0x0000000000007b1d */ /* 0x000fe20000010000 */
[----:B------:R-:W-:Y:S01]  /*1c70*/  SGXT R167, R167, 0x1 ;  /* 0x00000001a7a7781a */ /* 0x000fe20000000200 */
[----:B------:R-:W-:-:S03]  /*1c80*/  IMAD R150, R165, 0x4, R148 ;  /* 0x00000004a5967824 */ /* 0x000fc600078e0294 */
[----:B------:R-:W-:Y:S01]  /*1c90*/  LOP3.LUT R167, R132, 0x2040, R167, 0xf8, !PT ;  /* 0x0000204084a77812 */ /* 0x000fe200078ef8a7 */
[C---:B------:R-:W-:Y:S01]  /*1ca0*/  IMAD.SHL.U32 R132, R0.reuse, 0x10, RZ ;  /* 0x0000001000847824 */ /* 0x040fe200078e00ff */
[----:B------:R-:W1:Y:S01]  /*1cb0*/  LDCU.64 UR22, c[0x0][0x390] ;  /* 0x00007200ff1677ac */ /* 0x000e620008000a00 */
[----:B------:R-:W2:Y:S01]  /*1cc0*/  LDTM.x128 R4, tmem[UR4] ;  /* 0x00000004000479ee */ /* 0x000ea200083c0000 */
[----:B------:R-:W-:Y:S02]  /*1cd0*/  IMAD.SHL.U32 R0, R0, 0x8, RZ ;  /* 0x0000000800007824 */ /* 0x000fe400078e00ff */
[----:B------:R-:W-:Y:S01]  /*1ce0*/  LOP3.LUT R165, R132, 0x7f0, RZ, 0xc0, !PT ;  /* 0x000007f084a57812 */ /* 0x000fe200078ec0ff */
[----:B------:R-:W-:Y:S01]  /*1cf0*/  IMAD.SHL.U32 R150, R150, 0x10, RZ ;  /* 0x0000001096967824 */ /* 0x000fe200078e00ff */
[----:B------:R-:W3:Y:S01]  /*1d00*/  LDCU.64 UR28, c[0x0][0x390] ;  /* 0x00007200ff1c77ac */ /* 0x000ee20008000a00 */
[----:B------:R-:W-:Y:S02]  /*1d10*/  LOP3.LUT R132, R0, 0x80, RZ, 0xc0, !PT ;  /* 0x0000008000847812 */ /* 0x000fe400078ec0ff */
[----:B------:R-:W-:Y:S01]  /*1d20*/  IMAD R0, R148, 0x800, R165 ;  /* 0x0000080094007824 */ /* 0x000fe200078e02a5 */
[----:B------:R-:W-:Y:S01]  /*1d30*/  LOP3.LUT R167, R167, R150, RZ, 0x3c, !PT ;  /* 0x00000096a7a77212 */ /* 0x000fe200078e3cff */
[----:B------:R-:W4:Y:S03]  /*1d40*/  LDCU.64 UR24, c[0x0][0x390] ;  /* 0x00007200ff1877ac */ /* 0x000f260008000a00 */
[C---:B------:R-:W-:Y:S01]  /*1d50*/  LOP3.LUT R152, R0.reuse, 0x10, RZ, 0x3c, !PT ;  /* 0x0000001000987812 */ /* 0x040fe200078e3cff */
[----:B------:R-:W5:Y:S01]  /*1d60*/  LDCU.64 UR34, c[0x0][0x390] ;  /* 0x00007200ff2277ac */ /* 0x000f620008000a00 */
[C---:B------:R-:W-:Y:S01]  /*1d70*/  LOP3.LUT R150, R0.reuse, 0x20, RZ, 0x3c, !PT ;  /* 0x0000002000967812 */ /* 0x040fe200078e3cff */
[----:B------:R-:W2:Y:S01]  /*1d80*/  @!P2 SYNCS.CCTL.IV [UR14+0x4000] ;  /* 0x00400000ff00a9b1 */ /* 0x000ea2000800000e */
[C---:B------:R-:W-:Y:S01]  /*1d90*/  LOP3.LUT R148, R0.reuse, 0x30, RZ, 0x3c, !PT ;  /* 0x0000003000947812 */ /* 0x040fe200078e3cff */
[----:B------:R-:W-:Y:S01]  /*1da0*/  NOP ;  /* 0x0000000000007918 */ /* 0x000fe20000000000 */
[C---:B------:R-:W-:Y:S01]  /*1db0*/  LOP3.LUT R154, R0.reuse, 0x40, RZ, 0x3c, !PT ;  /* 0x00000040009a7812 */ /* 0x040fe200078e3cff */
[----:B------:R-:W0:Y:S01]  /*1dc0*/  LDCU.64 UR26, c[0x0][0x390] ;  /* 0x00007200ff1a77ac */ /* 0x000e220008000a00 */
[----:B------:R-:W-:-:S02]  /*1dd0*/  LOP3.LUT R156, R0, 0x50, RZ, 0x3c, !PT ;  /* 0x00000050009c7812 */ /* 0x000fc400078e3cff */
[C---:B------:R-:W-:Y:S01]  /*1de0*/  LOP3.LUT R158, R0.reuse, 0x60, RZ, 0x3c, !PT ;  /* 0x00000060009e7812 */ /* 0x040fe200078e3cff */
[----:B--2---:R-:W-:Y:S01]  /*1df0*/  STS.128 [R0+UR14], R4 ;  /* 0x0000000400007988 */ /* 0x004fe20008000c0e */
[----:B------:R-:W-:Y:S01]  /*1e00*/  LOP3.LUT R160, R0, 0x70, RZ, 0x3c, !PT ;  /* 0x0000007000a07812 */ /* 0x000fe200078e3cff */
[----:B------:R-:W2:Y:S01]  /*1e10*/  LDCU.64 UR30, c[0x0][0x390] ;  /* 0x00007200ff1e77ac */ /* 0x000ea20008000a00 */
[----:B------:R-:W-:Y:S01]  /*1e20*/  IADD3 R132, PT, PT, R167, UR14, R132 ;  /* 0x0000000ea7847c10 */ /* 0x000fe2000fffe084 */
[----:B------:R-:W-:Y:S01]  /*1e30*/  STS.128 [R152+UR14], R8 ;  /* 0x0000000898007988 */ /* 0x000fe20008000c0e */
[C---:B-1----:R-:W-:Y:S01]  /*1e40*/  LEA R162, P0, R199.reuse, UR22, 0x9 ;  /* 0x00000016c7a27c11 */ /* 0x042fe2000f8048ff */
[----:B------:R-:W1:Y:S02]  /*1e50*/  LDCU.64 UR40, c[0x0][0x390] ;  /* 0x00007200ff2877ac */ /* 0x000e640008000a00 */
[----:B------:R-:W-:Y:S01]  /*1e60*/  STS.128 [R150+UR14], R12 ;  /* 0x0000000c96007988 */ /* 0x000fe20008000c0e */
[----:B------:R-:W0:Y:S03]  /*1e70*/  LDCU.64 UR32, c[0x0][0x390] ;  /* 0x00007200ff2077ac */ /* 0x000e260008000a00 */
        /* <DEDUP_REMOVED lines=9> */
[----:B------:R-:W0:Y:S01]  /*1f10*/  LDCU.64 UR6, c[0x0][0x390] ;  /* 0x00007200ff0677ac */ /* 0x000e220008000a00 */
[----:B------:R-:W-:Y:S06]  /*1f20*/  BAR.SYNC.DEFER_BLOCKING 0x0 ;  /* 0x0000000000007b1d */ /* 0x000fec0000010000 */
[----:B------:R-:W0:Y:S01]  /*1f30*/  LDCU.64 UR10, c[0x0][0x390] ;  /* 0x00007200ff0a77ac */ /* 0x000e220008000a00 */
[----:B------:R-:W0:Y:S01]  /*1f40*/  LDCU.64 UR20, c[0x0][0x390] ;  /* 0x00007200ff1477ac */ /* 0x000e220008000a00 */
[----:B------:R-:W0:Y:S01]  /*1f50*/  LDCU.64 UR4, c[0x0][0x390] ;  /* 0x00007200ff0477ac */ /* 0x000e220008000a00 */
[----:B------:R-:W0:Y:S01]  /*1f60*/  LDCU.64 UR12, c[0x0][0x390] ;  /* 0x00007200ff0c77ac */ /* 0x000e220008000a00 */
[----:B------:R-:W0:Y:S01]  /*1f70*/  LDCU.64 UR18, c[0x0][0x390] ;  /* 0x00007200ff1277ac */ /* 0x000e220008000a00 */
[----:B------:R-:W0:Y:S04]  /*1f80*/  LDSM.16.M88.4 R4, [R132] ;  /* 0x000000008404783b */ /* 0x000e280000000200 */
[----:B------:R-:W-:Y:S04]  /*1f90*/  LDSM.16.M88.4 R172, [R132+0x100] ;  /* 0x0001000084ac783b */ /* 0x000fe80000000200 */
[----:B------:R-:W-:Y:S04]  /*1fa0*/  LDSM.16.M88.4 R168, [R132+0x200] ;  /* 0x0002000084a8783b */ /* 0x000fe80000000200 */
[----:B------:R-:W-:Y:S04]  /*1fb0*/  LDSM.16.M88.4 R164, [R132+0x300] ;  /* 0x0003000084a4783b */ /* 0x000fe80000000200 */
[----:B------:R-:W-:Y:S04]  /*1fc0*/  LDSM.16.M88.4 R20, [R132+0x400] ;  /* 0x000400008414783b */ /* 0x000fe80000000200 */
[----:B------:R-:W-:Y:S04]  /*1fd0*/  LDSM.16.M88.4 R16, [R132+0x500] ;  /* 0x000500008410783b */ /* 0x000fe80000000200 */
[----:B------:R-:W-:Y:S04]  /*1fe0*/  LDSM.16.M88.4 R12, [R132+0x600] ;  /* 0x00060000840c783b */ /* 0x000fe80000000200 */
[----:B------:R-:W-:Y:S01]  /*1ff0*/  LDSM.16.M88.4 R8, [R132+0x700] ;  /* 0x000700008408783b */ /* 0x000fe20000000200 */
[----:B------:R-:W-:Y:S06]  /*2000*/  BAR.SYNC.DEFER_BLOCKING 0x0 ;  /* 0x0000000000007b1d */ /* 0x000fec0000010000 */
[----:B------:R-:W-:Y:S04]  /*2010*/  STS.128 [R0+UR14], R36 ;  /* 0x0000002400007988 */ /* 0x000fe80008000c0e */
[----:B------:R-:W-:Y:S04]  /*2020*/  STS.128 [R152+UR14], R40 ;  /* 0x0000002898007988 */ /* 0x000fe80008000c0e */
[----:B------:R-:W-:Y:S04]  /*2030*/  STS.128 [R150+UR14], R44 ;  /* 0x0000002c96007988 */ /* 0x000fe80008000c0e */
[----:B------:R-:W-:Y:S04]  /*2040*/  STS.128 [R148+UR14], R48 ;  /* 0x0000003094007988 */ /* 0x000fe80008000c0e */
[----:B------:R-:W-:Y:S04]  /*2050*/  STS.128 [R154+UR14], R52 ;  /* 0x000000349a007988 */ /* 0x000fe80008000c0e */
[----:B------:R-:W-:Y:S04]  /*2060*/  STS.128 [R156+UR14], R56 ;  /* 0x000000389c007988 */ /* 0x000fe80008000c0e */
[----:B------:R-:W-:Y:S04]  /*2070*/  STS.128 [R158+UR14], R60 ;  /* 0x0000003c9e007988 */ /* 0x000fe80008000c0e */
[----:B------:R-:W-:Y:S01]  /*2080*/  STS.128 [R160+UR14], R64 ;  /* 0x00000040a0007988 */ /* 0x000fe20008000c0e */
[----:B------:R-:W-:Y:S06]  /*2090*/  BAR.SYNC.DEFER_BLOCKING 0x0 ;  /* 0x0000000000007b1d */ /* 0x000fec0000010000 */
        /* <DEDUP_REMOVED lines=12> */
[----:B------:R0:W-:Y:S04]  /*2160*/  STS.128 [R148+UR14], R80 ;  /* 0x0000005094007988 */ /* 0x0001e80008000c0e */
[----:B------:R-:W-:Y:S04]  /*2170*/  STS.128 [R154+UR14], R84 ;  /* 0x000000549a007988 */ /* 0x000fe80008000c0e */
[----:B------:R-:W-:Y:S04]  /*2180*/  STS.128 [R156+UR14], R88 ;  /* 0x000000589c007988 */ /* 0x000fe80008000c0e */
[----:B------:R-:W-:Y:S04]  /*2190*/  STS.128 [R158+UR14], R92 ;  /* 0x0000005c9e007988 */ /* 0x000fe80008000c0e */
[----:B------:R1:W-:Y:S01]  /*21a0*/  STS.128 [R160+UR14], R96 ;  /* 0x00000060a0007988 */ /* 0x0003e20008000c0e */
[----:B0-----:R-:W-:-:S02]  /*21b0*/  IMAD.SHL.U32 R80, R199, 0x80, RZ ;  /* 0x00000080c7507824 */ /* 0x001fc400078e00ff */
[----:B------:R-:W-:Y:S01]  /*21c0*/  IMAD.SHL.U32 R81, R193, 0x80, RZ ;  /* 0x00000080c1517824 */ /* 0x000fe200078e00ff */
[----:B------:R-:W-:Y:S02]  /*21d0*/  BAR.SYNC.DEFER_BLOCKING 0x0 ;  /* 0x0000000000007b1d */ /* 0x000fe40000010000 */
[----:B------:R-:W-:Y:S01]  /*21e0*/  LEA.HI.X R184, R80, UR23, RZ, 0x2, P0 ;  /* 0x0000001750b87c11 */ /* 0x000fe200080f14ff */
[----:B------:R-:W-:-:S03]  /*21f0*/  IMAD.SHL.U32 R80, R195, 0x80, RZ ;  /* 0x00000080c3507824 */ /* 0x000fc600078e00ff */
[----:B------:R-:W0:Y:S01]  /*2200*/  LDCU.64 UR22, c[0x0][0x390] ;  /* 0x00007200ff1677ac */ /* 0x000e220008000a00 */
[----:B-1----:R-:W-:Y:S01]  /*2210*/  IMAD.SHL.U32 R98, R134, 0x4, RZ ;  /* 0x0000000486627824 */ /* 0x002fe200078e00ff */
[----:B------:R-:W1:Y:S04]  /*2220*/  LDSM.16.M88.4 R48, [R132] ;  /* 0x000000008430783b */ /* 0x000e680000000200 */
        /* <DEDUP_REMOVED lines=8> */
[----:B------:R0:W-:Y:S04]  /*22b0*/  STS.128 [R0+UR14], R100 ;  /* 0x0000006400007988 */ /* 0x0001e80008000c0e */
[----:B------:R3:W-:Y:S04]  /*22c0*/  STS.128 [R152+UR14], R104 ;  /* 0x0000006898007988 */ /* 0x0007e80008000c0e */
[----:B------:R-:W-:Y:S04]  /*22d0*/  STS.128 [R150+UR14], R108 ;  /* 0x0000006c96007988 */ /* 0x000fe80008000c0e */
[----:B------:R-:W-:Y:S01]  /*22e0*/  STS.128 [R148+UR14], R112 ;  /* 0x0000007094007988 */ /* 0x000fe20008000c0e */
[C---:B0-----:R-:W-:Y:S01]  /*22f0*/  IMAD.SHL.U32 R0, R197.reuse, 0x80, RZ ;  /* 0x00000080c5007824 */ /* 0x041fe200078e00ff */
[----:B----4-:R-:W-:-:S02]  /*2300*/  LEA R100, P0, R197, UR24, 0x9 ;  /* 0x00000018c5647c11 */ /* 0x010fc4000f8048ff */
[----:B------:R0:W-:Y:S01]  /*2310*/  STS.128 [R154+UR14], R116 ;  /* 0x000000749a007988 */ /* 0x0001e20008000c0e */
[----:B------:R-:W-:Y:S02]  /*2320*/  LEA R102, P2, R195, UR26, 0x9 ;  /* 0x0000001ac3667c11 */ /* 0x000fe4000f8448ff */
[----:B---3--:R-:W-:Y:S01]  /*2330*/  LEA R104, P3, R193, UR28, 0x9 ;  /* 0x0000001cc1687c11 */ /* 0x008fe2000f8648ff */
[----:B------:R-:W-:Y:S01]  /*2340*/  STS.128 [R156+UR14], R120 ;  /* 0x000000789c007988 */ /* 0x000fe20008000c0e */
[----:B------:R-:W-:Y:S01]  /*2350*/  LEA.HI.X R101, R0, UR25, RZ, 0x2, P0 ;  /* 0x0000001900657c11 */ /* 0x000fe200080f14ff */
[----:B------:R-:W-:Y:S01]  /*2360*/  IMAD.SHL.U32 R0, R191, 0x80, RZ ;  /* 0x00000080bf007824 */ /* 0x000fe200078e00ff */
[----:B------:R-:W-:Y:S01]  /*2370*/  LEA.HI.X R105, R81, UR29, RZ, 0x2, P3 ;  /* 0x0000001d51697c11 */ /* 0x000fe200098f14ff */
[C---:B------:R-:W-:Y:S01]  /*2380*/  IMAD.SHL.U32 R81, R187.reuse, 0x80, RZ ;  /* 0x00000080bb517824 */ /* 0x040fe200078e00ff */
[----:B-----5:R-:W-:Y:S01]  /*2390*/  LEA R92, P3, R187, UR34, 0x9 ;  /* 0x00000022bb5c7c11 */ /* 0x020fe2000f8648ff */
[----:B------:R-:W3:Y:S01]  /*23a0*/  LDCU.64 UR28, c[0x0][0x390] ;  /* 0x00007200ff1c77ac */ /* 0x000ee20008000a00 */
[----:B------:R-:W-:Y:S01]  /*23b0*/  STS.128 [R158+UR14], R124 ;  /* 0x0000007c9e007988 */ /* 0x000fe20008000c0e */
[----:B------:R-:W-:Y:S01]  /*23c0*/  LEA.HI.X R103, R80, UR27, RZ, 0x2, P2 ;  /* 0x0000001b50677c11 */ /* 0x000fe200090f14ff */
[----:B------:R-:W-:Y:S01]  /*23d0*/  IMAD.SHL.U32 R80, R189, 0x80, RZ ;  /* 0x00000080bd507824 */ /* 0x000fe200078e00ff */
[----:B------:R-:W-:Y:S01]  /*23e0*/  LEA.HI.X R93, R81, UR35, RZ, 0x2, P3 ;  /* 0x00000023515d7c11 */ /* 0x000fe200098f14ff */
[----:B------:R-:W4:Y:S01]  /*23f0*/  LDCU.64 UR24, c[0x0][0x390] ;  /* 0x00007200ff1877ac */ /* 0x000f220008000a00 */
[----:B--2---:R-:W-:Y:S01]  /*2400*/  LEA R106, P0, R191, UR30, 0x9 ;  /* 0x0000001ebf6a7c11 */ /* 0x004fe2000f8048ff */
[C---:B------:R-:W-:Y:S01]  /*2410*/  IMAD.SHL.U32 R81, R155.reuse, 0x80, RZ ;  /* 0x000000809b517824 */ /* 0x040fe200078e00ff */
[----:B------:R2:W-:Y:S01]  /*2420*/  STS.128 [R160+UR14], R128 ;  /* 0x00000080a0007988 */ /* 0x0005e20008000c0e */
[----:B------:R-:W-:Y:S01]  /*2430*/  BAR.SYNC.DEFER_BLOCKING 0x0 ;  /* 0x0000000000007b1d */ /* 0x000fe20000010000 */
[----:B------:R-:W-:Y:S01]  /*2440*/  LEA R96, P3, R155, UR40, 0x9 ;  /* 0x000000289b607c11 */ /* 0x000fe2000f8648ff */
[----:B------:R-:W-:Y:S01]  /*2450*/  IMAD.SHL.U32 R155, R159, 0x4, RZ ;  /* 0x000000049f9b7824 */ /* 0x000fe200078e00ff */
[----:B------:R-:W-:Y:S01]  /*2460*/  LEA.HI.X R107, R0, UR31, RZ, 0x2, P0 ;  /* 0x0000001f006b7c11 */ /* 0x000fe200080f14ff */
[----:B------:R-:W-:Y:S01]  /*2470*/  IMAD.SHL.U32 R0, R185, 0x80, RZ ;  /* 0x00000080b9007824 */ /* 0x000fe200078e00ff */
[----:B------:R-:W-:Y:S01]  /*2480*/  LEA.HI.X R86, R81, UR41, RZ, 0x2, P3 ;  /* 0x0000002951567c11 */ /* 0x000fe200098f14ff */
[----:B------:R-:W5:Y:S01]  /*2490*/  LDCU.64 UR26, c[0x0][0x390] ;  /* 0x00007200ff1a77ac */ /* 0x000f620008000a00 */
[----:B------:R-:W-:Y:S01]  /*24a0*/  LEA R94, P0, R185, UR36, 0x9 ;  /* 0x00000024b95e7c11 */ /* 0x000fe2000f8048ff */
[C---:B------:R-:W-:Y:S01]  /*24b0*/  IMAD.SHL.U32 R81, R135.reuse, 0x80, RZ ;  /* 0x0000008087517824 */ /* 0x040fe200078e00ff */
[----:B0-----:R-:W-:Y:S01]  /*24c0*/  LEA R116, P3, R135, UR44, 0x9 ;  /* 0x0000002c87747c11 */ /* 0x001fe2000f8648ff */
[----:B------:R-:W0:Y:S01]  /*24d0*/  LDCU.64 UR30, c[0x0][0x390] ;  /* 0x00007200ff1e77ac */ /* 0x000e220008000a00 */
[----:B------:R-:W-:Y:S01]  /*24e0*/  LEA.HI.X R95, R0, UR37, RZ, 0x2, P0 ;  /* 0x00000025005f7c11 */ /* 0x000fe200080f14ff */
[----:B------:R-:W-:Y:S01]  /*24f0*/  IMAD.SHL.U32 R0, R163, 0x80, RZ ;  /* 0x00000080a3007824 */ /* 0x000fe200078e00ff */
[----:B--2---:R-:W-:Y:S01]  /*2500*/  LEA R128, P2, R189, UR32, 0x9 ;  /* 0x00000020bd807c11 */ /* 0x004fe2000f8448ff */
[----:B------:R-:W2:Y:S01]  /*2510*/  LDCU.64 UR36, c[0x0][0x390] ;  /* 0x00007200ff2477ac */ /* 0x000ea20008000a00 */
[----:B------:R-:W-:Y:S01]  /*2520*/  LEA.HI.X R91, R81, UR45, RZ, 0x2, P3 ;  /* 0x0000002d515b7c11 */ /* 0x000fe200098f14ff */
[----:B------:R-:W-:Y:S01]  /*2530*/  IMAD.SHL.U32 R81, R149, 0x80, RZ ;  /* 0x0000008095517824 */ /* 0x000fe200078e00ff */
[----:B------:R-:W-:Y:S01]  /*2540*/  LEA.HI.X R97, R80, UR33, RZ, 0x2, P2 ;  /* 0x0000002150617c11 */ /* 0x000fe200090f14ff */
[C---:B------:R-:W-:Y:S01]  /*2550*/  IMAD.SHL.U32 R80, R141.reuse, 0x80, RZ ;  /* 0x000000808d507824 */ /* 0x040fe200078e00ff */
[----:B------:R-:W-:Y:S01]  /*2560*/  LEA R108, P2, R141, UR38, 0x9 ;  /* 0x000000268d6c7c11 */ /* 0x000fe2000f8448ff */
[----:B------:R-:W0:Y:S01]  /*2570*/  LDCU.64 UR32, c[0x0][0x390] ;  /* 0x00007200ff2077ac */ /* 0x000e220008000a00 */
[----:B------:R-:W-:-:S02]  /*2580*/  LEA R112, P0, R163, UR42, 0x9 ;  /* 0x0000002aa3707c11 */ /* 0x000fc4000f8048ff */
[----:B------:R-:W-:Y:S01]  /*2590*/  LEA.HI.X R87, R80, UR39, RZ, 0x2, P2 ;  /* 0x0000002750577c11 */ /* 0x000fe200090f14ff */
[----:B------:R-:W-:Y:S01]  /*25a0*/  IMAD.SHL.U32 R80, R153, 0x80, RZ ;  /* 0x0000008099507824 */ /* 0x000fe200078e00ff */
[----:B------:R-:W0:Y:S01]  /*25b0*/  LDCU.64 UR34, c[0x0][0x390] ;  /* 0x00007200ff2277ac */ /* 0x000e220008000a00 */
[----:B---3--:R-:W-:Y:S02]  /*25c0*/  LEA R122, P3, R149, UR28, 0x9 ;  /* 0x0000001c957a7c11 */ /* 0x008fe4000f8648ff */
[----:B------:R-:W-:Y:S01]  /*25d0*/  LEA R114, P2, R153, UR22, 0x9 ;  /* 0x0000001699727c11 */ /* 0x000fe2000f8448ff */
[----:B------:R-:W3:Y:S01]  /*25e0*/  LDCU.64 UR38, c[0x0][0x390] ;  /* 0x00007200ff2677ac */ /* 0x000ee20008000a00 */
[----:B------:R-:W-:Y:S01]  /*25f0*/  LEA.HI.X R85, R0, UR43, RZ, 0x2, P0 ;  /* 0x0000002b00557c11 */ /* 0x000fe200080f14ff */
[----:B------:R-:W-:Y:S01]  /*2600*/  IMAD.SHL.U32 R0, R137, 0x80, RZ ;  /* 0x0000008089007824 */ /* 0x000fe200078e00ff */
[----:B------:R-:W-:Y:S01]  /*2610*/  LEA.HI.X R88, R81, UR29, RZ, 0x2, P3 ;  /* 0x0000001d51587c11 */ /* 0x000fe200098f14ff */
[----:B------:R-:W1:Y:S01]  /*2620*/  LDCU.64 UR28, c[0x0][0x390] ;  /* 0x00007200ff1c77ac */ /* 0x000e620008000a00 */
[----:B------:R-:W-:Y:S01]  /*2630*/  LEA.HI.X R84, R80, UR23, RZ, 0x2, P2 ;  /* 0x0000001750547c11 */ /* 0x000fe200090f14ff */
[----:B------:R-:W-:Y:S01]  /*2640*/  IMAD.SHL.U32 R80, R151, 0x80, RZ ;  /* 0x0000008097507824 */ /* 0x000fe200078e00ff */
[----:B----4-:R-:W-:Y:S01]  /*2650*/  LEA R118, P0, R137, UR24, 0x9 ;  /* 0x0000001889767c11 */ /* 0x010fe2000f8048ff */
[----:B------:R-:W4:Y:S01]  /*2660*/  LDCU.64 UR22, c[0x0][0x390] ;  /* 0x00007200ff1677ac */ /* 0x000f220008000a00 */
[----:B-----5:R-:W-:Y:S01]  /*2670*/  LEA R120, P2, R151, UR26, 0x9 ;  /* 0x0000001a97787c11 */ /* 0x020fe2000f8448ff */
[----:B------:R-:W-:Y:S01]  /*2680*/  IMAD.SHL.U32 R81, R143, 0x80, RZ ;  /* 0x000000808f517824 */ /* 0x000fe200078e00ff */
[----:B------:R-:W-:Y:S01]  /*2690*/  LEA.HI.X R90, R0, UR25, RZ, 0x2, P0 ;  /* 0x00000019005a7c11 */ /* 0x000fe200080f14ff */
[----:B------:R-:W-:Y:S01]  /*26a0*/  IMAD.SHL.U32 R0, R161, 0x80, RZ ;  /* 0x00000080a1007824 */ /* 0x000fe200078e00ff */
[----:B------:R-:W-:Y:S01]  /*26b0*/  LEA.HI.X R89, R80, UR27, RZ, 0x2, P2 ;  /* 0x0000001b50597c11 */ /* 0x000fe200090f14ff */
[----:B------:R-:W-:Y:S01]  /*26c0*/  IMAD.SHL.U32 R80, R147, 0x80, RZ ;  /* 0x0000008093507824 */ /* 0x000fe200078e00ff */
[----:B0-----:R-:W-:Y:S01]  /*26d0*/  LEA R124, P0, R161, UR30, 0x9 ;  /* 0x0000001ea17c7c11 */ /* 0x001fe2000f8048ff */
[----:B------:R-:W0:Y:S01]  /*26e0*/  LDCU.64 UR24, c[0x0][0x390] ;  /* 0x00007200ff1877ac */ /* 0x000e220008000a00 */
[----:B------:R-:W-:-:S02]  /*26f0*/  LEA R126, P2, R147, UR32, 0x9 ;  /* 0x00000020937e7c11 */ /* 0x000fc4000f8448ff */
[----:B------:R-:W-:Y:S01]  /*2700*/  LEA.HI.X R83, R0, UR31, RZ, 0x2, P0 ;  /* 0x0000001f00537c11 */ /* 0x000fe200080f14ff */
[C---:B------:R-:W-:Y:S01]  /*2710*/  IMAD.SHL.U32 R0, R3.reuse, 0x80, RZ ;  /* 0x0000008003007824 */ /* 0x040fe200078e00ff */
[----:B--2---:R-:W-:Y:S01]  /*2720*/  LEA R150, P0, R3, UR36, 0x9 ;  /* 0x0000002403967c11 */ /* 0x004fe2000f8048ff */
[----:B------:R-:W-:Y:S01]  /*2730*/  IMAD.SHL.U32 R3, R157, 0x80, RZ ;  /* 0x000000809d037824 */ /* 0x000fe200078e00ff */
[----:B------:R-:W-:Y:S01]  /*2740*/  LEA.HI.X R82, R80, UR33, RZ, 0x2, P2 ;  /* 0x0000002150527c11 */ /* 0x000fe200090f14ff */
[----:B------:R-:W2:Y:S01]  /*2750*/  LDCU.64 UR26, c[0x0][0x390] ;  /* 0x00007200ff1a77ac */ /* 0x000ea20008000a00 */
[----:B------:R-:W-:Y:S02]  /*2760*/  LEA R148, P3, R143, UR34, 0x9 ;  /* 0x000000228f947c11 */ /* 0x000fe4000f8648ff */
[----:B---3--:R-:W-:Y:S02]  /*2770*/  LEA R152, P2, R157, UR38, 0x9 ;  /* 0x000000269d987c11 */ /* 0x008fe4000f8448ff */
[----:B------:R-:W-:-:S02]  /*2780*/  LEA.HI.X R80, R0, UR37, RZ, 0x2, P0 ;  /* 0x0000002500507c11 */ /* 0x000fc400080f14ff */
[----:B------:R-:W-:Y:S02]  /*2790*/  LEA.HI.X R81, R81, UR35, RZ, 0x2, P3 ;  /* 0x0000002351517c11 */ /* 0x000fe400098f14ff */
[----:B------:R-:W-:Y:S02]  /*27a0*/  LEA.HI.X R0, R3, UR39, RZ, 0x2, P2 ;  /* 0x0000002703007c11 */ /* 0x000fe400090f14ff */
[----:B-1----:R-:W-:Y:S02]  /*27b0*/  IADD3 R98, P4, P5, R155, UR28, R98 ;  /* 0x0000001c9b627c10 */ /* 0x002fe4000fd9e062 */
[----:B------:R-:W-:Y:S02]  /*27c0*/  LEA R130, P2, R146, UR6, 0x2 ;  /* 0x0000000692827c11 */ /* 0x000fe4000f8410ff */
[----:B------:R-:W-:Y:S02]  /*27d0*/  LEA R134, P3, R144, UR10, 0x2 ;  /* 0x0000000a90867c11 */ /* 0x000fe4000f8610ff */
[----:B------:R-:W-:-:S02]  /*27e0*/  IADD3.X R99, PT, PT, RZ, UR29, RZ, P4, P5 ;  /* 0x0000001dff637c10 */ /* 0x000fc4000a7ea4ff */
[----:B------:R-:W-:Y:S02]  /*27f0*/  LEA.HI.X R131, R146, UR7, RZ, 0x2, P2 ;  /* 0x0000000792837c11 */ /* 0x000fe400090f14ff */
[----:B------:R-:W-:Y:S01]  /*2800*/  LEA.HI.X R135, R144, UR11, RZ, 0x2, P3 ;  /* 0x0000000b90877c11 */ /* 0x000fe200098f14ff */
[----:B------:R-:W-:Y:S01]  /*2810*/  STG.E desc[UR16][R98.64], R4 ;  /* 0x0000000462007986 */ /* 0x000fe2000c101910 */
[----:B------:R-:W-:Y:S02]  /*2820*/  LEA R154, P3, R138, UR20, 0x2 ;  /* 0x000000148a9a7c11 */ /* 0x000fe4000f8610ff */
[----:B----4-:R-:W-:Y:S01]  /*2830*/  LEA R146, P4, R2, UR22, 0x2 ;  /* 0x0000001602927c11 */ /* 0x010fe2000f8810ff */
[----:B------:R-:W-:Y:S01]  /*2840*/  STG.E desc[UR16][R98.64+0x80], R40 ;  /* 0x0000802862007986 */ /* 0x000fe2000c101910 */
[----:B------:R-:W-:Y:S02]  /*2850*/  LEA.HI.X R143, R138, UR21, RZ, 0x2, P3 ;  /* 0x000000158a8f7c11 */ /* 0x000fe400098f14ff */
[----:B------:R-:W-:Y:S01]  /*2860*/  LEA.HI.X R147, R2, UR23, RZ, 0x2, P4 ;  /* 0x0000001702937c11 */ /* 0x000fe2000a0f14ff */
[----:B------:R-:W-:Y:S01]  /*2870*/  STG.E desc[UR16][R98.64+0x100], R48 ;  /* 0x0001003062007986 */ /* 0x000fe2000c101910 */
[----:B------:R-:W-:-:S02]  /*2880*/  IADD3 R110, P3, PT, R155, R162, RZ ;  /* 0x000000a29b6e7210 */ /* 0x000fc40007f7e0ff */
[C---:B------:R-:W-:Y:S02]  /*2890*/  IADD3 R100, P6, PT, R155.reuse, R100, RZ ;  /* 0x000000649b647210 */ /* 0x040fe40007fde0ff */
[C---:B------:R-:W-:Y:S01]  /*28a0*/  IADD3 R102, P4, PT, R155.reuse, R102, RZ ;  /* 0x000000669b667210 */ /* 0x040fe20007f9e0ff */
[----:B------:R-:W-:Y:S01]  /*28b0*/  IMAD.X R111, RZ, RZ, R184, P3 ;  /* 0x000000ffff6f7224 */ /* 0x000fe200018e06b8 */
        /* <DEDUP_REMOVED lines=23> */
[----:B------:R-:W1:Y:S01]  /*2a30*/  LDSM.16.M88.4 R84, [R132] ;  /* 0x000000008454783b */ /* 0x000e620000000200 */
        /* <DEDUP_REMOVED lines=9> */
[C---:B------:R-:W-:Y:S01]  /*2ad0*/  LEA R158, P0, R136.reuse, UR4, 0x2 ;  /* 0x00000004889e7c11 */ /* 0x040fe2000f8010ff */
[----:B------:R-:W-:Y:S01]  /*2ae0*/  IMAD.X R149, RZ, RZ, R81, P5 ;  /* 0x000000ffff957224 */ /* 0x000fe200028e0651 */
[C---:B------:R-:W-:Y:S01]  /*2af0*/  IADD3 R118, P6, PT, R155.reuse, R118, RZ ;  /* 0x000000769b767210 */ /* 0x040fe20007fde0ff */
[----:B------:R-:W-:Y:S01]  /*2b00*/  IMAD.X R151, RZ, RZ, R80, P3 ;  /* 0x000000ffff977224 */ /* 0x000fe200018e0650 */
[----:B------:R-:W-:Y:S01]  /*2b10*/  LEA.HI.X R129, R136, UR5, RZ, 0x2, P0 ;  /* 0x0000000588817c11 */ /* 0x000fe200080f14ff */
[----:B------:R-:W3:Y:S01]  /*2b20*/  LDSM.16.M88.4 R80, [R132+0x100] ;  /* 0x000100008450783b */ /* 0x000ee20000000200 */
[C---:B------:R-:W-:Y:S01]  /*2b30*/  IADD3 R128, P4, PT, R155.reuse, R158, RZ ;  /* 0x0000009e9b807210 */ /* 0x040fe20007f9e0ff */
[----:B------:R-:W-:Y:S01]  /*2b40*/  IMAD.X R119, RZ, RZ, R90, P6 ;  /* 0x000000ffff777224 */ /* 0x000fe200030e065a */
[C---:B------:R-:W-:Y:S01]  /*2b50*/  IADD3 R130, P5, PT, R155.reuse, R130, RZ ;  /* 0x000000829b827210 */ /* 0x040fe20007fbe0ff */
[----:B------:R-:W4:Y:S01]  /*2b60*/  LDSM.16.M88.4 R88, [R132+0x200] ;  /* 0x000200008458783b */ /* 0x000f220000000200 */
[C---:B------:R-:W-:Y:S01]  /*2b70*/  IADD3 R134, P3, PT, R155.reuse, R134, RZ ;  /* 0x000000869b867210 */ /* 0x040fe20007f7e0ff */
[----:B------:R-:W-:Y:S01]  /*2b80*/  IMAD.X R129, RZ, RZ, R129, P4 ;  /* 0x000000ffff817224 */ /* 0x000fe200020e0681 */
[----:B------:R-:W-:Y:S01]  /*2b90*/  LEA R136, P0, R140, UR12, 0x2 ;  /* 0x0000000c8c887c11 */ /* 0x000fe2000f8010ff */
[----:B------:R-:W-:Y:S01]  /*2ba0*/  IMAD.X R131, RZ, RZ, R131, P5 ;  /* 0x000000ffff837224 */ /* 0x000fe200028e0683 */
[----:B------:R-:W-:Y:S01]  /*2bb0*/  LEA R156, P2, R142, UR18, 0x2 ;  /* 0x000000128e9c7c11 */ /* 0x000fe2000f8410ff */
[----:B------:R-:W-:Y:S01]  /*2bc0*/  IMAD.X R135, RZ, RZ, R135, P3 ;  /* 0x000000ffff877224 */ /* 0x000fe200018e0687 */
[----:B------:R-:W-:Y:S01]  /*2bd0*/  LEA.HI.X R137, R140, UR13, RZ, 0x2, P0 ;  /* 0x0000000d8c897c11 */ /* 0x000fe200080f14ff */
[----:B------:R-:W5:Y:S01]  /*2be0*/  LDCU.64 UR4, c[0x0][0x390] ;  /* 0x00007200ff0477ac */ /* 0x000f620008000a00 */
[----:B------:R-:W-:-:S02]  /*2bf0*/  IADD3 R140, P5, PT, R155, R156, RZ ;  /* 0x0000009c9b8c7210 */ /* 0x000fc40007fbe0ff */
[----:B------:R-:W3:Y:S01]  /*2c00*/  LDSM.16.M88.4 R156, [R132+0x300] ;  /* 0x00030000849c783b */ /* 0x000ee20000000200 */
[C---:B------:R-:W-:Y:S02]  /*2c10*/  IADD3 R136, P4, PT, R155.reuse, R136, RZ ;  /* 0x000000889b887210 */ /* 0x040fe40007f9e0ff */
[----:B------:R-:W-:Y:S02]  /*2c20*/  LEA.HI.X R141, R142, UR19, RZ, 0x2, P2 ;  /* 0x000000138e8d7c11 */ /* 0x000fe400090f14ff */
[C---:B------:R-:W-:Y:S01]  /*2c30*/  IADD3 R142, P3, PT, R155.reuse, R154, RZ ;  /* 0x0000009a9b8e7210 */ /* 0x040fe20007f7e0ff */
[----:B------:R-:W-:Y:S01]  /*2c40*/  IMAD.X R137, RZ, RZ, R137, P4 ;  /* 0x000000ffff897224 */ /* 0x000fe200020e0689 */
[----:B------:R-:W-:Y:S01]  /*2c50*/  IADD3 R146, P4, PT, R155, R146, RZ ;  /* 0x000000929b927210 */ /* 0x000fe20007f9e0ff */
[----:B------:R-:W-:Y:S01]  /*2c60*/  IMAD.X R141, RZ, RZ, R141, P5 ;  /* 0x000000ffff8d7224 */ /* 0x000fe200028e068d */
[----:B0-----:R-:W-:Y:S01]  /*2c70*/  LEA R138, P0, R145, UR24, 0x9 ;  /* 0x00000018918a7c11 */ /* 0x001fe2000f8048ff */
[----:B-1----:R-:W-:Y:S01]  /*2c80*/  STG.E desc[UR16][R98.64+0x180], R84 ;  /* 0x0001805462007986 */ /* 0x002fe2000c101910 */
[----:B------:R-:W-:Y:S01]  /*2c90*/  IMAD.X R143, RZ, RZ, R143, P3 ;  /* 0x000000ffff8f7224 */ /* 0x000fe200018e068f */
[----:B------:R-:W-:Y:S01]  /*2ca0*/  IADD3 R152, P3, PT, R155, R152, RZ ;  /* 0x000000989b987210 */ /* 0x000fe20007f7e0ff */
[----:B------:R-:W-:Y:S01]  /*2cb0*/  IMAD.X R147, RZ, RZ, R147, P4 ;  /* 0x000000ffff937224 */ /* 0x000fe200020e0693 */
[----:B------:R-:W-:Y:S01]  /*2cc0*/  STG.E desc[UR16][R128.64], R5 ;  /* 0x0000000580007986 */ /* 0x000fe2000c101910 */
[----:B------:R-:W-:Y:S01]  /*2cd0*/  IMAD.SHL.U32 R145, R145, 0x80, RZ ;  /* 0x0000008091917824 */ /* 0x000fe200078e00ff */
[----:B-----5:R-:W-:Y:S01]  /*2ce0*/  LEA R154, P5, R133, UR4, 0x9 ;  /* 0x00000004859a7c11 */ /* 0x020fe2000f8a48ff */
[----:B------:R-:W-:Y:S01]  /*2cf0*/  IMAD.X R153, RZ, RZ, R0, P3 ;  /* 0x000000ffff997224 */ /* 0x000fe200018e0600 */
[----:B------:R-:W-:Y:S01]  /*2d00*/  STG.E desc[UR16][R128.64+0x80], R41 ;  /* 0x0000802980007986 */ /* 0x000fe2000c101910 */
[C---:B------:R-:W-:Y:S01]  /*2d10*/  IMAD.SHL.U32 R0, R139.reuse, 0x80, RZ ;  /* 0x000000808b007824 */ /* 0x040fe200078e00ff */
[----:B--2---:R-:W-:Y:S01]  /*2d20*/  LEA R144, P2, R139, UR26, 0x9 ;  /* 0x0000001a8b907c11 */ /* 0x004fe2000f8448ff */
[----:B------:R-:W-:Y:S01]  /*2d30*/  IMAD.SHL.U32 R133, R133, 0x80, RZ ;  /* 0x0000008085857824 */ /* 0x000fe200078e00ff */
[----:B------:R-:W-:Y:S01]  /*2d40*/  STG.E desc[UR16][R128.64+0x100], R49 ;  /* 0x0001003180007986 */ /* 0x000fe2000c101910 */
[----:B------:R-:W-:-:S02]  /*2d50*/  IADD3 R138, P6, PT, R155, R138, RZ ;  /* 0x0000008a9b8a7210 */ /* 0x000fc40007fde0ff */
[----:B------:R-:W-:Y:S01]  /*2d60*/  LEA.HI.X R145, R145, UR25, RZ, 0x2, P0 ;  /* 0x0000001991917c11 */ /* 0x000fe200080f14ff */
[----:B------:R-:W-:Y:S01]  /*2d70*/  STG.E desc[UR16][R128.64+0x180], R85 ;  /* 0x0001805580007986 */ /* 0x000fe2000c101910 */
[C---:B------:R-:W-:Y:S02]  /*2d80*/  IADD3 R144, P4, PT, R155.reuse, R144, RZ ;  /* 0x000000909b907210 */ /* 0x040fe40007f9e0ff */
[----:B------:R-:W-:Y:S01]  /*2d90*/  LEA.HI.X R0, R0, UR27, RZ, 0x2, P2 ;  /* 0x0000001b00007c11 */ /* 0x000fe200090f14ff */
[----:B------:R-:W-:Y:S01]  /*2da0*/  STG.E desc[UR16][R130.64], R6 ;  /* 0x0000000682007986 */ /* 0x000fe2000c101910 */
[----:B------:R-:W-:Y:S01]  /*2db0*/  IADD3 R154, P3, PT, R155, R154, RZ ;  /* 0x0000009a9b9a7210 */ /* 0x000fe20007f7e0ff */
[----:B------:R-:W-:Y:S01]  /*2dc0*/  IMAD.X R139, RZ, RZ, R145, P6 ;  /* 0x000000ffff8b7224 */ /* 0x000fe200030e0691 */
[----:B------:R-:W-:Y:S01]  /*2dd0*/  LEA.HI.X R133, R133, UR5, RZ, 0x2, P5 ;  /* 0x0000000585857c11 */ /* 0x000fe2000a8f14ff */
[----:B------:R-:W-:Y:S01]  /*2de0*/  STG.E desc[UR16][R130.64+0x80], R42 ;  /* 0x0000802a82007986 */ /* 0x000fe2000c101910 */
[----:B------:R-:W-:-:S03]  /*2df0*/  IMAD.X R145, RZ, RZ, R0, P4 ;  /* 0x000000ffff917224 */ /* 0x000fc600020e0600 */
[----:B------:R-:W-:Y:S01]  /*2e00*/  STG.E desc[UR16][R130.64+0x100], R50 ;  /* 0x0001003282007986 */ /* 0x000fe2000c101910 */
[----:B------:R-:W-:-:S03]  /*2e10*/  IMAD.X R155, RZ, RZ, R133, P3 ;  /* 0x000000ffff9b7224 */ /* 0x000fc600018e0685 */
[----:B------:R-:W-:Y:S04]  /*2e20*/  STG.E desc[UR16][R130.64+0x180], R86 ;  /* 0x0001805682007986 */ /* 0x000fe8000c101910 */
[----:B------:R-:W-:Y:S04]  /*2e30*/  STG.E desc[UR16][R134.64], R7 ;  /* 0x0000000786007986 */ /* 0x000fe8000c101910 */
[----:B------:R-:W0:Y:S04]  /*2e40*/  LDSM.16.M88.4 R4, [R132+0x400] ;  /* 0x000400008404783b */ /* 0x000e280000000200 */
[----:B------:R-:W-:Y:S04]  /*2e50*/  STG.E desc[UR16][R134.64+0x80], R43 ;  /* 0x0000802b86007986 */ /* 0x000fe8000c101910 */
[----:B------:R-:W-:Y:S04]  /*2e60*/  STG.E desc[UR16][R134.64+0x100], R51 ;  /* 0x0001003386007986 */ /* 0x000fe8000c101910 */
[----:B------:R-:W-:Y:S04]  /*2e70*/  STG.E desc[UR16][R134.64+0x180], R87 ;  /* 0x0001805786007986 */ /* 0x000fe8000c101910 */
[----:B------:R-:W-:Y:S04]  /*2e80*/  STG.E desc[UR16][R136.64], R172 ;  /* 0x000000ac88007986 */ /* 0x000fe8000c101910 */
[----:B------:R-:W-:Y:S04]  /*2e90*/  STG.E desc[UR16][R136.64+0x80], R180 ;  /* 0x000080b488007986 */ /* 0x000fe8000c101910 */
[----:B------:R-:W-:Y:S04]  /*2ea0*/  STG.E desc[UR16][R136.64+0x100], R52 ;  /* 0x0001003488007986 */ /* 0x000fe8000c101910 */
[----:B---3--:R-:W-:Y:S04]  /*2eb0*/  STG.E desc[UR16][R136.64+0x180], R80 ;  /* 0x0001805088007986 */ /* 0x008fe8000c101910 */
[----:B------:R-:W-:Y:S04]  /*2ec0*/  STG.E desc[UR16][R140.64], R173 ;  /* 0x000000ad8c007986 */ /* 0x000fe8000c101910 */
        /* <DEDUP_REMOVED lines=14> */
[----:B----4-:R-:W-:Y:S04]  /*2fb0*/  STG.E desc[UR16][R110.64+0x180], R88 ;  /* 0x000180586e007986 */ /* 0x010fe8000c101910 */
        /* <DEDUP_REMOVED lines=16> */
[----:B------:R-:W1:Y:S04]  /*30c0*/  LDSM.16.M88.4 R40, [R132+0x500] ;  /* 0x000500008428783b */ /* 0x000e680000000200 */
        /* <DEDUP_REMOVED lines=15> */
[----:B0-----:R-:W-:Y:S04]  /*31c0*/  STG.E desc[UR16][R108.64+0x180], R4 ;  /* 0x000180046c007986 */ /* 0x001fe8000c101910 */
[----:B------:R-:W0:Y:S04]  /*31d0*/  LDSM.16.M88.4 R48, [R132+0x600] ;  /* 0x000600008430783b */ /* 0x000e280000000200 */
        /* <DEDUP_REMOVED lines=9> */
[----:B------:R-:W2:Y:S04]  /*3270*/  LDSM.16.M88.4 R20, [R132+0x700] ;  /* 0x000700008414783b */ /* 0x000ea80000000200 */
[----:B------:R3:W-:Y:S04]  /*3280*/  STG.E desc[UR16][R114.64+0x80], R39 ;  /* 0x0000802772007986 */ /* 0x0007e8000c101910 */
[----:B------:R3:W-:Y:S04]  /*3290*/  STG.E desc[UR16][R114.64+0x100], R67 ;  /* 0x0001004372007986 */ /* 0x0007e8000c101910 */
[----:B------:R3:W-:Y:S04]  /*32a0*/  STG.E desc[UR16][R114.64+0x180], R7 ;  /* 0x0001800772007986 */ /* 0x0007e8000c101910 */
[----:B------:R3:W-:Y:S04]  /*32b0*/  STG.E desc[UR16][R116.64], R16 ;  /* 0x0000001074007986 */ /* 0x0007e8000c101910 */
[----:B------:R3:W-:Y:S04]  /*32c0*/  STG.E desc[UR16][R116.64+0x80], R32 ;  /* 0x0000802074007986 */ /* 0x0007e8000c101910 */
[----:B------:R3:W-:Y:S04]  /*32d0*/  STG.E desc[UR16][R116.64+0x100], R68 ;  /* 0x0001004474007986 */ /* 0x0007e8000c101910 */
[----:B-1----:R3:W-:Y:S04]  /*32e0*/  STG.E desc[UR16][R116.64+0x180], R40 ;  /* 0x0001802874007986 */ /* 0x0027e8000c101910 */
[----:B------:R3:W-:Y:S04]  /*32f0*/  STG.E desc[UR16][R118.64], R17 ;  /* 0x0000001176007986 */ /* 0x0007e8000c101910 */
        /* <DEDUP_REMOVED lines=14> */
[----:B0-----:R3:W-:Y:S04]  /*33e0*/  STG.E desc[UR16][R124.64+0x180], R48 ;  /* 0x000180307c007986 */ /* 0x0017e8000c101910 */
        /* <DEDUP_REMOVED lines=15> */
[----:B--2---:R3:W-:Y:S04]  /*34e0*/  STG.E desc[UR16][R152.64+0x180], R20 ;  /* 0x0001801498007986 */ /* 0x0047e8000c101910 */
        /* <DEDUP_REMOVED lines=11> */
[----:B------:R3:W-:Y:S01]  /*35a0*/  STG.E desc[UR16][R154.64+0x180], R23 ;  /* 0x000180179a007986 */ /* 0x0007e2000c101910 */
[----:B------:R-:W-:Y:S06]  /*35b0*/  BAR.SYNC.DEFER_BLOCKING 0x0 ;  /* 0x0000000000007b1d */ /* 0x000fec0000010000 */
[----:B------:R-:W-:Y:S05]  /*35c0*/  @P1 BRA `(.L_x_8) ;  /* 0x00000000009c1947 */ /* 0x000fea0003800000 */
[----:B------:R-:W-:Y:S01]  /*35d0*/  NOP ;  /* 0x0000000000007918 */ /* 0x000fe20000000000 */
[----:B------:R-:W-:Y:S01]  /*35e0*/  UMOV UR4, 0x50 ;  /* 0x0000005000047882 */ /* 0x000fe20000000000 */
[----:B------:R-:W-:Y:S01]  /*35f0*/  IMAD.U32 R0, RZ, RZ, UR15 ;  /* 0x0000000fff007e24 */ /* 0x000fe2000f8e00ff */
[----:B------:R-:W-:Y:S01]  /*3600*/  ULEA UR8, UR8, UR4, 0x18 ;  /* 0x0000000408087291 */ /* 0x000fe2000f8ec0ff */
[----:B------:R-:W-:Y:S02]  /*3610*/  IMAD.MOV.U32 R3, RZ, RZ, 0xf ;  /* 0x0000000fff037424 */ /* 0x000fe400078e00ff */
[----:B---3--:R-:W-:Y:S01]  /*3620*/  IMAD.MOV.U32 R7, RZ, RZ, 0x1 ;  /* 0x00000001ff077424 */ /* 0x008fe200078e00ff */
[----:B------:R-:W-:-:S04]  /*3630*/  LOP3.LUT R0, R0, 0xffff, RZ, 0xc0, !PT ;  /* 0x0000ffff00007812 */ /* 0x000fc800078ec0ff */
[----:B------:R-:W-:Y:S01]  /*3640*/  SHF.R.U32.HI R0, RZ, 0x5, R0 ;  /* 0x00000005ff007819 */ /* 0x000fe20000011600 */
[----:B------:R-:W0:Y:S04]  /*3650*/  LDS R5, [UR8] ;  /* 0x00000008ff057984 */ /* 0x000e280008000800 */
[----:B------:R-:W-:Y:S01]  /*3660*/  VIADD R2, R0, 0x10 ;  /* 0x0000001000027836 */ /* 0x000fe20000000000 */
[----:B------:R-:W-:-:S04]  /*3670*/  SHF.L.U32 R0, R3, R0, RZ ;  /* 0x0000000003007219 */ /* 0x000fc800000006ff */
[----:B------:R-:W-:-:S04]  /*3680*/  SHF.L.U32 R3, R7, R2, RZ ;  /* 0x0000000207037219 */ /* 0x000fc800000006ff */
[----:B------:R-:W-:-:S04]  /*3690*/  LOP3.LUT R0, R3, R0, RZ, 0xfc, !PT ;  /* 0x0000000003007212 */ /* 0x000fc800078efcff */
[C---:B------:R-:W-:Y:S02]  /*36a0*/  LOP3.LUT R2, R0.reuse, 0xffff, RZ, 0xc0, !PT ;  /* 0x0000ffff00027812 */ /* 0x040fe400078ec0ff */
[----:B0-----:R-:W-:-:S04]  /*36b0*/  LOP3.LUT R3, R0, 0xffff, R5, 0x80, !PT ;  /* 0x0000ffff00037812 */ /* 0x001fc800078e8005 */
[----:B------:R-:W-:-:S13]  /*36c0*/  ISETP.NE.AND P0, PT, R3, R2, PT ;  /* 0x000000020300720c */ /* 0x000fda0003f05270 */
[----:B------:R-:W-:Y:S05]  /*36d0*/  @P0 BRA `(.L_x_9) ;  /* 0x0000000000500947 */ /* 0x000fea0003800000 */
[----:B------:R-:W-:Y:S02]  /*36e0*/  SHF.R.U32.HI R5, RZ, 0x10, R5 ;  /* 0x00000010ff057819 */ /* 0x000fe40000011605 */
[----:B------:R-:W-:-:S04]  /*36f0*/  SHF.R.U32.HI R2, RZ, 0x10, R0 ;  /* 0x00000010ff027819 */ /* 0x000fc80000011600 */
[----:B------:R-:W-:-:S04]  /*3700*/  LOP3.LUT R5, R5, R2, RZ, 0xc0, !PT ;  /* 0x0000000205057212 */ /* 0x000fc800078ec0ff */
[----:B------:R-:W-:-:S13]  /*3710*/  ISETP.NE.AND P0, PT, R5, R2, PT ;  /* 0x000000020500720c */ /* 0x000fda0003f05270 */
[----:B------:R-:W-:Y:S05]  /*3720*/  @P0 BRA `(.L_x_10) ;  /* 0x0000000000300947 */ /* 0x000fea0003800000 */
[----:B------:R-:W-:Y:S01]  /*3730*/  R2UR UR4, R0 ;  /* 0x00000000000472ca */ /* 0x000fe200000e0000 */
[----:B------:R-:W-:Y:S01]  /*3740*/  VOTEU.ANY UR5, UPT, PT ;  /* 0x0000000000057886 */ /* 0x000fe200038e0100 */
[----:B------:R-:W0:Y:S01]  /*3750*/  S2R R0, SR_LANEID ;  /* 0x0000000000007919 */ /* 0x000e220000000000 */
[----:B------:R-:W-:-:S10]  /*3760*/  UFLO.U32 UR5, UR5 ;  /* 0x00000005000572bd */ /* 0x000fd400080e0000 */
[----:B------:R-:W-:-:S06]  /*3770*/  ULOP3.LUT UR4, URZ, UR4, URZ, 0x33, !UPT ;  /* 0x00000004ff047292 */ /* 0x000fcc000f8e33ff */
[----:B------:R-:W-:-:S04]  /*3780*/  IMAD.U32 R2, RZ, RZ, UR4 ;  /* 0x00000004ff027e24 */ /* 0x000fc8000f8e00ff */
[----:B------:R-:W1:Y:S02]  /*3790*/  REDUX UR6, R2 ;  /* 0x00000000020673c4 */ /* 0x000e640000000000 */
[----:B------:R2:W-:Y:S01]  /*37a0*/  UTCATOMSWS.AND URZ, UR4 ;  /* 0x0000000400ff79e3 */ /* 0x0005e20008000000 */
[----:B0-----:R-:W-:Y:S01]  /*37b0*/  ISETP.EQ.U32.AND P0, PT, R0, UR5, PT ;  /* 0x0000000500007c0c */ /* 0x001fe2000bf02070 */
[----:B-1----:R-:W-:-:S12]  /*37c0*/  IMAD.U32 R0, RZ, RZ, UR6 ;  /* 0x00000006ff007e24 */ /* 0x002fd8000f8e00ff */
[----:B------:R2:W-:Y:S01]  /*37d0*/  @P0 ATOMS.AND RZ, [UR8], R0 ;  /* 0x00000000ffff098c */ /* 0x0005e2000a800008 */
[----:B------:R-:W-:Y:S05]  /*37e0*/  BRA `(.L_x_8) ;  /* 0x0000000000147947 */ /* 0x000fea0003800000 */
.L_x_10:
[----:B------:R-:W-:-:S07]  /*37f0*/  MOV R2, 0x3810 ;  /* 0x0000381000027802 */ /* 0x000fce0000000f00 */
[----:B------:R-:W-:Y:S05]  /*3800*/  CALL.REL.NOINC `($__internal_0_$__cuda_sm10x_tcgen05_guardrail_trap_col_being_dealloced_not_returned_by_alloc) ;  /* 0x0000000000207944 */ /* 0x000fea0003c00000 */
[----:B------:R-:W-:Y:S05]  /*3810*/  BRA `(.L_x_8) ;  /* 0x0000000000087947 */ /* 0x000fea0003800000 */
.L_x_9:
[----:B------:R-:W-:-:S07]  /*3820*/  MOV R2, 0x3840 ;  /* 0x0000384000027802 */ /* 0x000fce0000000f00 */
[----:B------:R-:W-:Y:S05]  /*3830*/  CALL.REL.NOINC `($__internal_2_$__cuda_sm10x_tcgen05_guardrail_trap_unallocated_columns_being_dealloced) ;  /* 0x00000000002c7944 */ /* 0x000fea0003c00000 */
.L_x_8:
[----:B------:R-:W-:Y:S01]  /*3840*/  NOP ;  /* 0x0000000000007918 */ /* 0x000fe20000000000 */
[----:B--2---:R-:W-:Y:S05]  /*3850*/  EXIT ;  /* 0x000000000000794d */ /* 0x004fea0003800000 */
.L_x_7:
[----:B------:R-:W1:Y:S02]  /*3860*/  SYNCS.PHASECHK.TRANS64.TRYWAIT P0, [UR14+0x4000], RZ ;  /* 0x004000ffff0075a7 */ /* 0x000e64000800110e */
[----:B-1----:R-:W-:Y:S05]  /*3870*/  @!P0 BRA `(.L_x_7) ;  /* 0xfffffffc00f88947 */ /* 0x002fea000383ffff */
[----:B------:R-:W-:Y:S05]  /*3880*/  BRA `(.L_x_11) ;  /* 0xffffffe000f47947 */ /* 0x000fea000383ffff */
        .weak           $__internal_0_$__cuda_sm10x_tcgen05_guardrail_trap_col_being_dealloced_not_returned_by_alloc
        .type           $__internal_0_$__cuda_sm10x_tcgen05_guardrail_trap_col_being_dealloced_not_returned_by_alloc,@function
        .size           $__internal_0_$__cuda_sm10x_tcgen05_guardrail_trap_col_being_dealloced_not_returned_by_alloc,($__internal_1_$__cuda_sm10x_tcgen05_guardrail_trap_phase_invalid_during_alloc - $__internal_0_$__cuda_sm10x_tcgen05_guardrail_trap_col_being_dealloced_not_returned_by_alloc)
$__internal_0_$__cuda_sm10x_tcgen05_guardrail_trap_col_being_dealloced_not_returned_by_alloc:
[----:B------:R-:W-:Y:S05]  /*3890*/  BPT.TRAP 0x1 ;  /* 0x000000040000795c */ /* 0x000fea0000300000 */
[----:B------:R-:W-:-:S04]  /*38a0*/  IMAD.MOV.U32 R3, RZ, RZ, 0x0 ;  /* 0x00000000ff037424 */ /* 0x000fc800078e00ff */
[----:B------:R-:W-:Y:S05]  /*38b0*/  RET.REL.NODEC R2 `(gluon_mma) ;  /* 0xffffffc402d07950 */ /* 0x000fea0003c3ffff */
        .weak           $__internal_1_$__cuda_sm10x_tcgen05_guardrail_trap_phase_invalid_during_alloc
        .type           $__internal_1_$__cuda_sm10x_tcgen05_guardrail_trap_phase_invalid_during_alloc,@function
        .size           $__internal_1_$__cuda_sm10x_tcgen05_guardrail_trap_phase_invalid_during_alloc,($__internal_2_$__cuda_sm10x_tcgen05_guardrail_trap_unallocated_columns_being_dealloced - $__internal_1_$__cuda_sm10x_tcgen05_guardrail_trap_phase_invalid_during_alloc)
$__internal_1_$__cuda_sm10x_tcgen05_guardrail_trap_phase_invalid_during_alloc:
[----:B------:R-:W-:Y:S05]  /*38c0*/  BPT.TRAP 0x1 ;  /* 0x000000040000795c */ /* 0x000fea0000300000 */
[----:B------:R-:W-:-:S04]  /*38d0*/  IMAD.MOV.U32 R3, RZ, RZ, 0x0 ;  /* 0x00000000ff037424 */ /* 0x000fc800078e00ff */
[----:B------:R-:W-:Y:S05]  /*38e0*/  RET.REL.NODEC R2 `(gluon_mma) ;  /* 0xffffffc402c47950 */ /* 0x000fea0003c3ffff */
        .weak           $__internal_2_$__cuda_sm10x_tcgen05_guardrail_trap_unallocated_columns_being_dealloced
        .type           $__internal_2_$__cuda_sm10x_tcgen05_guardrail_trap_unallocated_columns_being_dealloced,@function
        .size           $__internal_2_$__cuda_sm10x_tcgen05_guardrail_trap_unallocated_columns_being_dealloced,(.L_x_15 - $__internal_2_$__cuda_sm10x_tcgen05_guardrail_trap_unallocated_columns_being_dealloced)
$__internal_2_$__cuda_sm10x_tcgen05_guardrail_trap_unallocated_columns_being_dealloced:
[----:B------:R-:W-:Y:S05]  /*38f0*/  BPT.TRAP 0x1 ;  /* 0x000000040000795c */ /* 0x000fea0000300000 */
[----:B------:R-:W-:-:S04]  /*3900*/  IMAD.MOV.U32 R3, RZ, RZ, 0x0 ;  /* 0x00000000ff037424 */ /* 0x000fc800078e00ff */
[----:B------:R-:W-:Y:S05]  /*3910*/  RET.REL.NODEC R2 `(gluon_mma) ;  /* 0xffffffc402b87950 */ /* 0x000fea0003c3ffff */
.L_x_12:
[----:B------:R-:W-:-:S00]  /*3920*/  BRA `(.L_x_12) ;  /* 0xfffffffc00fc7947 */ /* 0x000fc0000383ffff */
[----:B------:R-:W-:-:S00]  /*3930*/  NOP ;  /* 0x0000000000007918 */ /* 0x000fc00000000000 */
        /* <DEDUP_REMOVED lines=12> */
.L_x_15:


//--------------------- .nv.shared.gluon_mma      --------------------------
	.section	.nv.shared.gluon_mma,"aw",@nobits
	.sectionflags	@""
	.align	16
	.zero		1024


//--------------------- .nv.shared.reserved.0     --------------------------
	.section	.nv.shared.reserved.0,"aw",@nobits
	.align	8
	.weak		__nv_reservedSMEM_offset_0_alias
	.size		__nv_reservedSMEM_offset_0_alias, 0, 64
	.other		__nv_reservedSMEM_offset_0_alias,@"STO_CUDA_RESERVED_SHARED STV_DEFAULT"
__nv_reservedSMEM_offset_0_alias:
	.zero		0
.nv.shared.reserved.0:
	.zero		64
	.weak		__nv_reservedSMEM_allocation_phase
	.type		__nv_reservedSMEM_allocation_phase,@object
	.size		__nv_reservedSMEM_allocation_phase,(.L_0 - __nv_reservedSMEM_allocation_phase)
__nv_reservedSMEM_allocation_phase:
	.zero		1
.L_0:
	.zero		7
	.weak		__nv_reservedSMEM_devtool_atexit_pc
	.type		__nv_reservedSMEM_devtool_atexit_pc,@object
	.size		__nv_reservedSMEM_devtool_atexit_pc,(__nv_reservedSMEM_allocation_mask - __nv_reservedSMEM_devtool_atexit_pc)
__nv_reservedSMEM_devtool_atexit_pc:
	.zero		8
	.weak		__nv_reservedSMEM_allocation_mask
	.type		__nv_reservedSMEM_allocation_mask,@object
	.size		__nv_reservedSMEM_allocation_mask,(.L_2 - __nv_reservedSMEM_allocation_mask)
__nv_reservedSMEM_allocation_mask:
	.zero		4
.L_2:


//--------------------- .nv.constant0.gluon_mma   --------------------------
	.section	.nv.constant0.gluon_mma,"a",@progbits
	.sectionflags	@""
	.align	4
.nv.constant0.gluon_mma:
	.zero		936


//--------------------- SYMBOLS --------------------------

	.type		.nv.reservedSmem.offset0,@object
	.size		.nv.reservedSmem.offset0,0x4
	.type		.nv.reservedSmem.cap,@object
	.size		.nv.reservedSmem.cap,0x4
